// auto-generated by cutlass_sweep.gemm — config: {"arch": "sm_90", "cluster_m": 2, "cluster_n": 1, "dtype": "bf16", "dtype_b": "bf16", "layout": "nt", "stages": 0, "tile_k": 64, "tile_m": 64, "tile_n": 160}
#include "cutlass/cutlass.h"
#include "cutlass/gemm/collective/collective_builder.hpp"
#include "cutlass/gemm/device/gemm_universal_adapter.h"
#include "cutlass/gemm/kernel/gemm_universal.hpp"
#include "cutlass/epilogue/collective/collective_builder.hpp"

using ElemA = cutlass::bfloat16_t;
using ElemB = cutlass::bfloat16_t;
using ElemCD = cutlass::bfloat16_t;
using Acc  = float;
using TileShape    = cute::Shape<cute::_64, cute::_160, cute::_64>;
using ClusterShape = cute::Shape<cute::_2, cute::_1, cute::_1>;

using CollectiveEpilogue = typename cutlass::epilogue::collective::CollectiveBuilder<
    cutlass::arch::Sm90, cutlass::arch::OpClassTensorOp,
    TileShape, ClusterShape,
    cutlass::epilogue::collective::EpilogueTileAuto,
    Acc, Acc,
    ElemCD, cutlass::layout::RowMajor, 128 / cutlass::sizeof_bits<ElemCD>::value,
    ElemCD, cutlass::layout::RowMajor, 128 / cutlass::sizeof_bits<ElemCD>::value,
    cutlass::epilogue::collective::EpilogueScheduleAuto
  >::CollectiveOp;

using CollectiveMainloop = typename cutlass::gemm::collective::CollectiveBuilder<
    cutlass::arch::Sm90, cutlass::arch::OpClassTensorOp,
    ElemA, cutlass::layout::RowMajor, 128 / cutlass::sizeof_bits<ElemA>::value,
    ElemB, cutlass::layout::ColumnMajor, 128 / cutlass::sizeof_bits<ElemB>::value,
    Acc,
    TileShape, ClusterShape,
    cutlass::gemm::collective::StageCountAutoCarveout<static_cast<int>(sizeof(typename CollectiveEpilogue::SharedStorage))>,
    cutlass::gemm::collective::KernelScheduleAuto
  >::CollectiveOp;

using GemmKernel = cutlass::gemm::kernel::GemmUniversal<
    cute::Shape<int,int,int,int>,
    CollectiveMainloop,
    CollectiveEpilogue
>;
using Gemm = cutlass::gemm::device::GemmUniversalAdapter<GemmKernel>;

// Force the device kernel symbol into the cubin without needing a host main.
auto* _anchor = &cutlass::device_kernel<GemmKernel>;


// ===== COMPILED SASS (sm_90a) =====

	.target	sm_90a

	.elftype	@"ET_EXEC"


//--------------------- .note.nv.tkinfo           --------------------------
	.section	.note.nv.tkinfo,"",@"SHT_NOTE"
	.sectionflags	@"SHF_NOTE_NV_TKINFO"
	.tkinfo
        /*0018*/ 	.word	0x00000002
        /*0030*/ 	.string	""
        /*0030*/ 	.string	"ptxas"
        /*0030*/ 	.string	"Cuda compilation tools, release 13.0, V13.0.88"
        /*0030*/ 	.string	"Build cuda_13.0.r13.0/compiler.36424714_0"
        /*0030*/ 	.string	"-arch sm_90a -m 64 "



//--------------------- .note.nv.cuinfo           --------------------------
	.section	.note.nv.cuinfo,"",@"SHT_NOTE"
	.sectionflags	@"SHF_NOTE_NV_CUINFO"
        /*0018*/ 	.short	0x0002
        /*001a*/ 	.short	0x005a
        /*001c*/ 	.short	0x0082
	.zero		2


//--------------------- .nv.info                  --------------------------
	.section	.nv.info,"",@"SHT_CUDA_INFO"
	.align	4


	//----- nvinfo : EIATTR_REGCOUNT
	.align		4
        /*0000*/ 	.byte	0x04, 0x2f
        /*0002*/ 	.short	(.L_15 - .L_14)
	.align		4
.L_14:
        /*0004*/ 	.word	index@(_ZN7cutlass13device_kernelINS_4gemm6kernel13GemmUniversalIN4cute5tupleIJiiiiEEENS1_10collective13CollectiveMmaINS1_34MainloopSm90TmaGmmaWarpSpecializedILi8ENS5_IJNS4_1CILi2EEENSA_ILi1EEESC_EEENS1_32KernelTmaWarpSpecializedPingpongEEENS5_IJNSA_ILi64EEENSA_ILi160EEESG_EEENS_10bfloat16_tENS5_IJlSC_lEEESJ_SK_NS4_8TiledMMAINS4_8MMA_AtomIJNS4_4SM904GMMA27MMA_64x32x16_F32BF16BF16_SSILNSO_5MajorE0ELSQ_0ELNSO_7ScaleInE1ELSR_1EEEEEENS4_6LayoutINS5_IJSC_SC_SC_EEENS5_IJNSA_ILi0EEESW_SW_EEEEENS5_IJNS4_10UnderscoreESZ_SZ_EEEEENS4_13SM90_TMA_LOADENS4_14ComposedLayoutINS4_7SwizzleILi3ELi4ELi3EEENS4_18smem_ptr_flag_bitsILi16EEENSU_INS5_IJNSA_ILi8EEESG_EEENS5_IJSG_SC_EEEEEEEvNS4_8identityENS4_23SM90_TMA_LOAD_MULTICASTES1C_vS1D_EENS_8epilogue10collective6detail29Sm90TmaWarpSpecializedAdapterINS1H_15DefaultEpilogueISJ_SK_SK_NS1G_6thread17LinearCombinationISJ_Li1EffLNS1L_9ScaleType4KindE0ELNS_15FloatRoundStyleE2ESJ_EENS1_15EpilogueDefaultEEEEEvvEEEEvNT_6ParamsE)
        /*0008*/ 	.word	0x000000a8


	//----- nvinfo : EIATTR_FRAME_SIZE
	.align		4
.L_15:
        /*000c*/ 	.byte	0x04, 0x11
        /*000e*/ 	.short	(.L_17 - .L_16)
	.align		4
.L_16:
        /*0010*/ 	.word	index@(_ZN7cutlass13device_kernelINS_4gemm6kernel13GemmUniversalIN4cute5tupleIJiiiiEEENS1_10collective13CollectiveMmaINS1_34MainloopSm90TmaGmmaWarpSpecializedILi8ENS5_IJNS4_1CILi2EEENSA_ILi1EEESC_EEENS1_32KernelTmaWarpSpecializedPingpongEEENS5_IJNSA_ILi64EEENSA_ILi160EEESG_EEENS_10bfloat16_tENS5_IJlSC_lEEESJ_SK_NS4_8TiledMMAINS4_8MMA_AtomIJNS4_4SM904GMMA27MMA_64x32x16_F32BF16BF16_SSILNSO_5MajorE0ELSQ_0ELNSO_7ScaleInE1ELSR_1EEEEEENS4_6LayoutINS5_IJSC_SC_SC_EEENS5_IJNSA_ILi0EEESW_SW_EEEEENS5_IJNS4_10UnderscoreESZ_SZ_EEEEENS4_13SM90_TMA_LOADENS4_14ComposedLayoutINS4_7SwizzleILi3ELi4ELi3EEENS4_18smem_ptr_flag_bitsILi16EEENSU_INS5_IJNSA_ILi8EEESG_EEENS5_IJSG_SC_EEEEEEEvNS4_8identityENS4_23SM90_TMA_LOAD_MULTICASTES1C_vS1D_EENS_8epilogue10collective6detail29Sm90TmaWarpSpecializedAdapterINS1H_15DefaultEpilogueISJ_SK_SK_NS1G_6thread17LinearCombinationISJ_Li1EffLNS1L_9ScaleType4KindE0ELNS_15FloatRoundStyleE2ESJ_EENS1_15EpilogueDefaultEEEEEvvEEEEvNT_6ParamsE)
        /*0014*/ 	.word	0x00000000


	//----- nvinfo : EIATTR_MIN_STACK_SIZE
	.align		4
.L_17:
        /*0018*/ 	.byte	0x04, 0x12
        /*001a*/ 	.short	(.L_19 - .L_18)
	.align		4
.L_18:
        /*001c*/ 	.word	index@(_ZN7cutlass13device_kernelINS_4gemm6kernel13GemmUniversalIN4cute5tupleIJiiiiEEENS1_10collective13CollectiveMmaINS1_34MainloopSm90TmaGmmaWarpSpecializedILi8ENS5_IJNS4_1CILi2EEENSA_ILi1EEESC_EEENS1_32KernelTmaWarpSpecializedPingpongEEENS5_IJNSA_ILi64EEENSA_ILi160EEESG_EEENS_10bfloat16_tENS5_IJlSC_lEEESJ_SK_NS4_8TiledMMAINS4_8MMA_AtomIJNS4_4SM904GMMA27MMA_64x32x16_F32BF16BF16_SSILNSO_5MajorE0ELSQ_0ELNSO_7ScaleInE1ELSR_1EEEEEENS4_6LayoutINS5_IJSC_SC_SC_EEENS5_IJNSA_ILi0EEESW_SW_EEEEENS5_IJNS4_10UnderscoreESZ_SZ_EEEEENS4_13SM90_TMA_LOADENS4_14ComposedLayoutINS4_7SwizzleILi3ELi4ELi3EEENS4_18smem_ptr_flag_bitsILi16EEENSU_INS5_IJNSA_ILi8EEESG_EEENS5_IJSG_SC_EEEEEEEvNS4_8identityENS4_23SM90_TMA_LOAD_MULTICASTES1C_vS1D_EENS_8epilogue10collective6detail29Sm90TmaWarpSpecializedAdapterINS1H_15DefaultEpilogueISJ_SK_SK_NS1G_6thread17LinearCombinationISJ_Li1EffLNS1L_9ScaleType4KindE0ELNS_15FloatRoundStyleE2ESJ_EENS1_15EpilogueDefaultEEEEEvvEEEEvNT_6ParamsE)
        /*0020*/ 	.word	0x00000000
.L_19:


//--------------------- .nv.compat                --------------------------
	.section	.nv.compat,"",@"SHT_CUDA_COMPAT_INFO"
	.align	4
        /*0000*/ 	.byte	0x02, 0x09, 0x01, 0x00, 0x02, 0x02, 0x04, 0x00, 0x02, 0x05, 0x05, 0x00, 0x03, 0x07, 0x01, 0x01
        /*0010*/ 	.byte	0x02, 0x03, 0x01, 0x00, 0x02, 0x06, 0x01, 0x00, 0x04, 0x0b, 0x08, 0x00, 0x00, 0x00, 0x00, 0x00
        /*0020*/ 	.byte	0x00, 0x00, 0x00, 0x00


//--------------------- .nv.info._ZN7cutlass13device_kernelINS_4gemm6kernel13GemmUniversalIN4cute5tupleIJiiiiEEENS1_10collective13CollectiveMmaINS1_34MainloopSm90TmaGmmaWarpSpecializedILi8ENS5_IJNS4_1CILi2EEENSA_ILi1EEESC_EEENS1_32KernelTmaWarpSpecializedPingpongEEENS5_IJNSA_ILi64EEENSA_ILi160EEESG_EEENS_10bfloat16_tENS5_IJlSC_lEEESJ_SK_NS4_8TiledMMAINS4_8MMA_AtomIJNS4_4SM904GMMA27MMA_64x32x16_F32BF16BF16_SSILNSO_5MajorE0ELSQ_0ELNSO_7ScaleInE1ELSR_1EEEEEENS4_6LayoutINS5_IJSC_SC_SC_EEENS5_IJNSA_ILi0EEESW_SW_EEEEENS5_IJNS4_10UnderscoreESZ_SZ_EEEEENS4_13SM90_TMA_LOADENS4_14ComposedLayoutINS4_7SwizzleILi3ELi4ELi3EEENS4_18smem_ptr_flag_bitsILi16EEENSU_INS5_IJNSA_ILi8EEESG_EEENS5_IJSG_SC_EEEEEEEvNS4_8identityENS4_23SM90_TMA_LOAD_MULTICASTES1C_vS1D_EENS_8epilogue10collective6detail29Sm90TmaWarpSpecializedAdapterINS1H_15DefaultEpilogueISJ_SK_SK_NS1G_6thread17LinearCombinationISJ_Li1EffLNS1L_9ScaleType4KindE0ELNS_15FloatRoundStyleE2ESJ_EENS1_15EpilogueDefaultEEEEEvvEEEEvNT_6ParamsE --------------------------
	.section	.nv.info._ZN7cutlass13device_kernelINS_4gemm6kernel13GemmUniversalIN4cute5tupleIJiiiiEEENS1_10collective13CollectiveMmaINS1_34MainloopSm90TmaGmmaWarpSpecializedILi8ENS5_IJNS4_1CILi2EEENSA_ILi1EEESC_EEENS1_32KernelTmaWarpSpecializedPingpongEEENS5_IJNSA_ILi64EEENSA_ILi160EEESG_EEENS_10bfloat16_tENS5_IJlSC_lEEESJ_SK_NS4_8TiledMMAINS4_8MMA_AtomIJNS4_4SM904GMMA27MMA_64x32x16_F32BF16BF16_SSILNSO_5MajorE0ELSQ_0ELNSO_7ScaleInE1ELSR_1EEEEEENS4_6LayoutINS5_IJSC_SC_SC_EEENS5_IJNSA_ILi0EEESW_SW_EEEEENS5_IJNS4_10UnderscoreESZ_SZ_EEEEENS4_13SM90_TMA_LOADENS4_14ComposedLayoutINS4_7SwizzleILi3ELi4ELi3EEENS4_18smem_ptr_flag_bitsILi16EEENSU_INS5_IJNSA_ILi8EEESG_EEENS5_IJSG_SC_EEEEEEEvNS4_8identityENS4_23SM90_TMA_LOAD_MULTICASTES1C_vS1D_EENS_8epilogue10collective6detail29Sm90TmaWarpSpecializedAdapterINS1H_15DefaultEpilogueISJ_SK_SK_NS1G_6thread17LinearCombinationISJ_Li1EffLNS1L_9ScaleType4KindE0ELNS_15FloatRoundStyleE2ESJ_EENS1_15EpilogueDefaultEEEEEvvEEEEvNT_6ParamsE,"",@"SHT_CUDA_INFO"
	.sectionflags	@""
	.align	4


	//----- nvinfo : EIATTR_CUDA_API_VERSION
	.align		4
        /*0000*/ 	.byte	0x04, 0x37
        /*0002*/ 	.short	(.L_21 - .L_20)
.L_20:
        /*0004*/ 	.word	0x00000082


	//----- nvinfo : EIATTR_KPARAM_INFO
	.align		4
.L_21:
        /*0008*/ 	.byte	0x04, 0x17
        /*000a*/ 	.short	(.L_23 - .L_22)
.L_22:
        /*000c*/ 	.word	0x00000000
        /*0010*/ 	.short	0x0000
        /*0012*/ 	.short	0x0070
        /*0014*/ 	.byte	0x00, 0xf0, 0x01, 0x10


	//----- nvinfo : EIATTR_SPARSE_MMA_MASK
	.align		4
.L_23:
        /*0018*/ 	.byte	0x03, 0x50
        /*001a*/ 	.short	0x0000


	//----- nvinfo : EIATTR_MAXREG_COUNT
	.align		4
        /*001c*/ 	.byte	0x03, 0x1b
        /*001e*/ 	.short	0x00a8


	//----- nvinfo : EIATTR_NUM_BARRIERS
	.align		4
        /*0020*/ 	.byte	0x02, 0x4c
        /*0022*/ 	.byte	0x01
	.zero		1


	//----- nvinfo : EIATTR_EXTERNS
	.align		4
        /*0024*/ 	.byte	0x04, 0x0f
        /*0026*/ 	.short	(.L_25 - .L_24)


	//   ....[0]....
	.align		4
.L_24:
        /*0028*/ 	.word	index@(__assertfail)


	//----- nvinfo : EIATTR_MERCURY_ISA_VERSION
	.align		4
.L_25:
        /*002c*/ 	.byte	0x03, 0x5f
        /*002e*/ 	.short	0x0101


	//----- nvinfo : EIATTR_INT_WARP_WIDE_INSTR_OFFSETS
	.align		4
        /*0030*/ 	.byte	0x04, 0x31
        /*0032*/ 	.short	(.L_27 - .L_26)


	//   ....[0]....
.L_26:
        /*0034*/ 	.word	0x00000680


	//   ....[1]....
        /*0038*/ 	.word	0x000006c0


	//   ....[2]....
        /*003c*/ 	.word	0x00000750


	//   ....[3]....
        /*0040*/ 	.word	0x00000760


	//   ....[4]....
        /*0044*/ 	.word	0x00000780


	//   ....[5]....
        /*0048*/ 	.word	0x000007a0


	//   ....[6]....
        /*004c*/ 	.word	0x00000890


	//   ....[7]....
        /*0050*/ 	.word	0x000008b0


	//   ....[8]....
        /*0054*/ 	.word	0x00002e00


	//----- nvinfo : EIATTR_COOP_GROUP_MASK_REGIDS
	.align		4
.L_27:
        /*0058*/ 	.byte	0x04, 0x29
        /*005a*/ 	.short	(.L_29 - .L_28)


	//   ....[0]....
.L_28:
        /*005c*/ 	.word	0xffffffff


	//   ....[1]....
        /*0060*/ 	.word	0xffffffff


	//   ....[2]....
        /*0064*/ 	.word	0xffffffff


	//   ....[3]....
        /*0068*/ 	.word	0xffffffff


	//   ....[4]....
        /*006c*/ 	.word	0xffffffff


	//   ....[5]....
        /*0070*/ 	.word	0xffffffff


	//   ....[6]....
        /*0074*/ 	.word	0xffffffff


	//----- nvinfo : EIATTR_COOP_GROUP_INSTR_OFFSETS
	.align		4
.L_29:
        /*0078*/ 	.byte	0x04, 0x28
        /*007a*/ 	.short	(.L_31 - .L_30)


	//   ....[0]....
.L_30:
        /*007c*/ 	.word	0x00000060


	//   ....[1]....
        /*0080*/ 	.word	0x00000080


	//   ....[2]....
        /*0084*/ 	.word	0x00000180


	//   ....[3]....
        /*0088*/ 	.word	0x00000460


	//   ....[4]....
        /*008c*/ 	.word	0x000004b0


	//   ....[5]....
        /*0090*/ 	.word	0x000005a0


	//   ....[6]....
        /*0094*/ 	.word	0x00000a30


	//----- nvinfo : EIATTR_REG_RECONFIG
	.align		4
.L_31:
        /*0098*/ 	.byte	0x01, 0x54
	.zero		2


	//----- nvinfo : EIATTR_SYSCALL_OFFSETS
	.align		4
        /*009c*/ 	.byte	0x04, 0x46
        /*009e*/ 	.short	(.L_33 - .L_32)


	//   ....[0]....
.L_32:
        /*00a0*/ 	.word	0x00001990


	//----- nvinfo : EIATTR_MBARRIER_INSTR_OFFSETS
	.align		4
.L_33:
        /*00a4*/ 	.byte	0x04, 0x39
        /*00a6*/ 	.short	(.L_35 - .L_34)


	//   ....[0]....
.L_34:
        /*00a8*/ 	.word	0x00000320
        /*00ac*/ 	.word	0x000000ff
        /*00b0*/ 	.word	0x00000000
        /*00b4*/ 	.short	0x0100
        /*00b6*/ 	.byte	0x07
	.zero		1


	//   ....[1]....
        /*00b8*/ 	.word	0x00000330
        /*00bc*/ 	.word	0x000000ff
        /*00c0*/ 	.word	0x00000040
        /*00c4*/ 	.short	0x0100
        /*00c6*/ 	.byte	0x07
	.zero		1


	//   ....[2]....
        /*00c8*/ 	.word	0x00000340
        /*00cc*/ 	.word	0x000000ff
        /*00d0*/ 	.word	0x00000008
        /*00d4*/ 	.short	0x0100
        /*00d6*/ 	.byte	0x07
	.zero		1


	//   ....[3]....
        /*00d8*/ 	.word	0x00000350
        /*00dc*/ 	.word	0x000000ff
        /*00e0*/ 	.word	0x00000048
        /*00e4*/ 	.short	0x0100
        /*00e6*/ 	.byte	0x07
	.zero		1


	//   ....[4]....
        /*00e8*/ 	.word	0x00000360
        /*00ec*/ 	.word	0x000000ff
        /*00f0*/ 	.word	0x00000010
        /*00f4*/ 	.short	0x0100
        /*00f6*/ 	.byte	0x07
	.zero		1


	//   ....[5]....
        /*00f8*/ 	.word	0x00000370
        /*00fc*/ 	.word	0x000000ff
        /*0100*/ 	.word	0x00000050
        /*0104*/ 	.short	0x0100
        /*0106*/ 	.byte	0x07
	.zero		1


	//   ....[6]....
        /*0108*/ 	.word	0x00000380
        /*010c*/ 	.word	0x000000ff
        /*0110*/ 	.word	0x00000018
        /*0114*/ 	.short	0x0100
        /*0116*/ 	.byte	0x07
	.zero		1


	//   ....[7]....
        /*0118*/ 	.word	0x00000390
        /*011c*/ 	.word	0x000000ff
        /*0120*/ 	.word	0x00000058
        /*0124*/ 	.short	0x0100
        /*0126*/ 	.byte	0x07
	.zero		1


	//   ....[8]....
        /*0128*/ 	.word	0x000003a0
        /*012c*/ 	.word	0x000000ff
        /*0130*/ 	.word	0x00000020
        /*0134*/ 	.short	0x0100
        /*0136*/ 	.byte	0x07
	.zero		1


	//   ....[9]....
        /*0138*/ 	.word	0x000003b0
        /*013c*/ 	.word	0x000000ff
        /*0140*/ 	.word	0x00000060
        /*0144*/ 	.short	0x0100
        /*0146*/ 	.byte	0x07
	.zero		1


	//   ....[10]....
        /*0148*/ 	.word	0x000003c0
        /*014c*/ 	.word	0x000000ff
        /*0150*/ 	.word	0x00000028
        /*0154*/ 	.short	0x0100
        /*0156*/ 	.byte	0x07
	.zero		1


	//   ....[11]....
        /*0158*/ 	.word	0x000003d0
        /*015c*/ 	.word	0x000000ff
        /*0160*/ 	.word	0x00000068
        /*0164*/ 	.short	0x0100
        /*0166*/ 	.byte	0x07
	.zero		1


	//   ....[12]....
        /*0168*/ 	.word	0x000003e0
        /*016c*/ 	.word	0x000000ff
        /*0170*/ 	.word	0x00000030
        /*0174*/ 	.short	0x0100
        /*0176*/ 	.byte	0x07
	.zero		1


	//   ....[13]....
        /*0178*/ 	.word	0x000003f0
        /*017c*/ 	.word	0x000000ff
        /*0180*/ 	.word	0x00000070
        /*0184*/ 	.short	0x0100
        /*0186*/ 	.byte	0x07
	.zero		1


	//   ....[14]....
        /*0188*/ 	.word	0x00000400
        /*018c*/ 	.word	0x000000ff
        /*0190*/ 	.word	0x00000038
        /*0194*/ 	.short	0x0100
        /*0196*/ 	.byte	0x07
	.zero		1


	//   ....[15]....
        /*0198*/ 	.word	0x00000410
        /*019c*/ 	.word	0x000000ff
        /*01a0*/ 	.word	0x00000078
        /*01a4*/ 	.short	0x0100
        /*01a6*/ 	.byte	0x07
	.zero		1


	//   ....[16]....
        /*01a8*/ 	.word	0x000008f0
        /*01ac*/ 	.word	0x000000ff
        /*01b0*/ 	.word	0x000000b0
        /*01b4*/ 	.short	0x0100
        /*01b6*/ 	.byte	0x0c
	.zero		1


	//   ....[17]....
        /*01b8*/ 	.word	0x00000940
        /*01bc*/ 	.word	0x000000ff
        /*01c0*/ 	.word	0x000000b8
        /*01c4*/ 	.short	0x0100
        /*01c6*/ 	.byte	0x0c
	.zero		1


	//   ....[18]....
        /*01c8*/ 	.word	0x00000970
        /*01cc*/ 	.word	0x000000ff
        /*01d0*/ 	.word	0x00000090
        /*01d4*/ 	.short	0x0100
        /*01d6*/ 	.byte	0x0d
	.zero		1


	//   ....[19]....
        /*01d8*/ 	.word	0x000009c0
        /*01dc*/ 	.word	0x000000ff
        /*01e0*/ 	.word	0x00000098
        /*01e4*/ 	.short	0x0100
        /*01e6*/ 	.byte	0x0d
	.zero		1


	//   ....[20]....
        /*01e8*/ 	.word	0x000009d0
        /*01ec*/ 	.word	0x000000ff
        /*01f0*/ 	.word	0x000000a0
        /*01f4*/ 	.short	0x0100
        /*01f6*/ 	.byte	0x0d
	.zero		1


	//   ....[21]....
        /*01f8*/ 	.word	0x000009e0
        /*01fc*/ 	.word	0x000000ff
        /*0200*/ 	.word	0x000000a8
        /*0204*/ 	.short	0x0100
        /*0206*/ 	.byte	0x0d
	.zero		1


	//   ....[22]....
        /*0208*/ 	.word	0x00001870
        /*020c*/ 	.word	0x0000006d
        /*0210*/ 	.word	0x00000000
        /*0214*/ 	.short	0x010a
        /*0216*/ 	.byte	0x2c
	.zero		1


	//   ....[23]....
        /*0218*/ 	.word	0x00001a20
        /*021c*/ 	.word	0x00000003
        /*0220*/ 	.word	0x00000000
        /*0224*/ 	.short	0x010a
        /*0226*/ 	.byte	0x3f
	.zero		1


	//   ....[24]....
        /*0228*/ 	.word	0x00001a80
        /*022c*/ 	.word	0x00000003
        /*0230*/ 	.word	0x00000000
        /*0234*/ 	.short	0x010a
        /*0236*/ 	.byte	0x3f
	.zero		1


	//   ....[25]....
        /*0238*/ 	.word	0x000023e0
        /*023c*/ 	.word	0x000000ff
        /*0240*/ 	.word	0x00000000
        /*0244*/ 	.short	0x010a
        /*0246*/ 	.byte	0x07
	.zero		1


	//   ....[26]....
        /*0248*/ 	.word	0x00002420
        /*024c*/ 	.word	0x000000ff
        /*0250*/ 	.word	0x00000000
        /*0254*/ 	.short	0x010a
        /*0256*/ 	.byte	0x07
	.zero		1


	//   ....[27]....
        /*0258*/ 	.word	0x00002c90
        /*025c*/ 	.word	0x00000005
        /*0260*/ 	.word	0x00000000
        /*0264*/ 	.short	0x0101
        /*0266*/ 	.byte	0x3f
	.zero		1


	//   ....[28]....
        /*0268*/ 	.word	0x00002d90
        /*026c*/ 	.word	0x0000006e
        /*0270*/ 	.word	0x00000000
        /*0274*/ 	.short	0x0101
        /*0276*/ 	.byte	0x2d
	.zero		1


	//   ....[29]....
        /*0278*/ 	.word	0x00002e80
        /*027c*/ 	.word	0x00000003
        /*0280*/ 	.word	0x00000000
        /*0284*/ 	.short	0x0101
        /*0286*/ 	.byte	0x3f
	.zero		1


	//   ....[30]....
        /*0288*/ 	.word	0x00002f40
        /*028c*/ 	.word	0x0000006d
        /*0290*/ 	.word	0x00000010
        /*0294*/ 	.short	0x010a
        /*0296*/ 	.byte	0x2c
	.zero		1


	//   ....[31]....
        /*0298*/ 	.word	0x00007ff0
        /*029c*/ 	.word	0x00000070
        /*02a0*/ 	.word	0x00000000
        /*02a4*/ 	.short	0x0101
        /*02a6*/ 	.byte	0x2d
	.zero		1


	//   ....[32]....
        /*02a8*/ 	.word	0x00008a00
        /*02ac*/ 	.word	0x0000000a
        /*02b0*/ 	.word	0x00000040
        /*02b4*/ 	.short	0x010a
        /*02b6*/ 	.byte	0x3f
	.zero		1


	//   ....[33]....
        /*02b8*/ 	.word	0x00008dd0
        /*02bc*/ 	.word	0x00000003
        /*02c0*/ 	.word	0x000000b8
        /*02c4*/ 	.short	0x0101
        /*02c6*/ 	.byte	0x3f
	.zero		1


	//   ....[34]....
        /*02c8*/ 	.word	0x00009540
        /*02cc*/ 	.word	0x00000007
        /*02d0*/ 	.word	0x00000000
        /*02d4*/ 	.short	0x010a
        /*02d6*/ 	.byte	0x3f
	.zero		1


	//   ....[35]....
        /*02d8*/ 	.word	0x000095c0
        /*02dc*/ 	.word	0x00000009
        /*02e0*/ 	.word	0x00000000
        /*02e4*/ 	.short	0x010a
        /*02e6*/ 	.byte	0x3f
	.zero		1


	//   ....[36]....
        /*02e8*/ 	.word	0x00009650
        /*02ec*/ 	.word	0x00000006
        /*02f0*/ 	.word	0x00000000
        /*02f4*/ 	.short	0x010a
        /*02f6*/ 	.byte	0x3f
	.zero		1


	//   ....[37]....
        /*02f8*/ 	.word	0x000096e0
        /*02fc*/ 	.word	0x00000009
        /*0300*/ 	.word	0x00000000
        /*0304*/ 	.short	0x010a
        /*0306*/ 	.byte	0x3f
	.zero		1


	//   ....[38]....
        /*0308*/ 	.word	0x00009770
        /*030c*/ 	.word	0x00000006
        /*0310*/ 	.word	0x00000000
        /*0314*/ 	.short	0x010a
        /*0316*/ 	.byte	0x3f
	.zero		1


	//   ....[39]....
        /*0318*/ 	.word	0x00009800
        /*031c*/ 	.word	0x00000009
        /*0320*/ 	.word	0x00000000
        /*0324*/ 	.short	0x010a
        /*0326*/ 	.byte	0x3f
	.zero		1


	//   ....[40]....
        /*0328*/ 	.word	0x00009890
        /*032c*/ 	.word	0x00000006
        /*0330*/ 	.word	0x00000000
        /*0334*/ 	.short	0x010a
        /*0336*/ 	.byte	0x3f
	.zero		1


	//   ....[41]....
        /*0338*/ 	.word	0x00009920
        /*033c*/ 	.word	0x00000003
        /*0340*/ 	.word	0x00000000
        /*0344*/ 	.short	0x010a
        /*0346*/ 	.byte	0x3f
	.zero		1


	//   ....[42]....
        /*0348*/ 	.word	0x00009980
        /*034c*/ 	.word	0x0000006f
        /*0350*/ 	.word	0x00000000
        /*0354*/ 	.short	0x010a
        /*0356*/ 	.byte	0x3f
	.zero		1


	//   ....[43]....
        /*0358*/ 	.word	0x000099d0
        /*035c*/ 	.word	0x00000003
        /*0360*/ 	.word	0x00000000
        /*0364*/ 	.short	0x010a
        /*0366*/ 	.byte	0x3f
	.zero		1


	//   ....[44]....
        /*0368*/ 	.word	0x00009a30
        /*036c*/ 	.word	0x00000005
        /*0370*/ 	.word	0x00000000
        /*0374*/ 	.short	0x010a
        /*0376*/ 	.byte	0x3f
	.zero		1


	//   ....[45]....
        /*0378*/ 	.word	0x00009a80
        /*037c*/ 	.word	0x0000006f
        /*0380*/ 	.word	0x00000010
        /*0384*/ 	.short	0x010a
        /*0386*/ 	.byte	0x3f
	.zero		1


	//   ....[46]....
        /*0388*/ 	.word	0x00009b50
        /*038c*/ 	.word	0x0000000a
        /*0390*/ 	.word	0x00000040
        /*0394*/ 	.short	0x010a
        /*0396*/ 	.byte	0x3f
	.zero		1


	//   ....[47]....
        /*0398*/ 	.word	0x00009c20
        /*039c*/ 	.word	0x00000007
        /*03a0*/ 	.word	0x00000000
        /*03a4*/ 	.short	0x010a
        /*03a6*/ 	.byte	0x3f
	.zero		1


	//   ....[48]....
        /*03a8*/ 	.word	0x00009c70
        /*03ac*/ 	.word	0x00000009
        /*03b0*/ 	.word	0x00000000
        /*03b4*/ 	.short	0x010a
        /*03b6*/ 	.byte	0x3f
	.zero		1


	//   ....[49]....
        /*03b8*/ 	.word	0x00009cc0
        /*03bc*/ 	.word	0x00000006
        /*03c0*/ 	.word	0x00000000
        /*03c4*/ 	.short	0x010a
        /*03c6*/ 	.byte	0x3f
	.zero		1


	//   ....[50]....
        /*03c8*/ 	.word	0x00009d10
        /*03cc*/ 	.word	0x00000009
        /*03d0*/ 	.word	0x00000000
        /*03d4*/ 	.short	0x010a
        /*03d6*/ 	.byte	0x3f
	.zero		1


	//   ....[51]....
        /*03d8*/ 	.word	0x00009d60
        /*03dc*/ 	.word	0x00000006
        /*03e0*/ 	.word	0x00000000
        /*03e4*/ 	.short	0x010a
        /*03e6*/ 	.byte	0x3f
	.zero		1


	//   ....[52]....
        /*03e8*/ 	.word	0x00009db0
        /*03ec*/ 	.word	0x00000009
        /*03f0*/ 	.word	0x00000000
        /*03f4*/ 	.short	0x010a
        /*03f6*/ 	.byte	0x3f
	.zero		1


	//   ....[53]....
        /*03f8*/ 	.word	0x00009e00
        /*03fc*/ 	.word	0x00000006
        /*0400*/ 	.word	0x00000000
        /*0404*/ 	.short	0x010a
        /*0406*/ 	.byte	0x3f
	.zero		1


	//----- nvinfo : EIATTR_NUM_MBARRIERS
	.align		4
.L_35:
        /*0408*/ 	.byte	0x03, 0x38
        /*040a*/ 	.short	0x0016


	//----- nvinfo : EIATTR_EXIT_INSTR_OFFSETS
	.align		4
        /*040c*/ 	.byte	0x04, 0x1c
        /*040e*/ 	.short	(.L_37 - .L_36)


	//   ....[0]....
.L_36:
        /*0410*/ 	.word	0x00001540


	//   ....[1]....
        /*0414*/ 	.word	0x000015a0


	//   ....[2]....
        /*0418*/ 	.word	0x00008700


	//   ....[3]....
        /*041c*/ 	.word	0x00008730


	//   ....[4]....
        /*0420*/ 	.word	0x00009970


	//----- nvinfo : EIATTR_MAX_THREADS
	.align		4
.L_37:
        /*0424*/ 	.byte	0x04, 0x05
        /*0426*/ 	.short	(.L_39 - .L_38)
.L_38:
        /*0428*/ 	.word	0x00000180
        /*042c*/ 	.word	0x00000001
        /*0430*/ 	.word	0x00000001


	//----- nvinfo : EIATTR_CRS_STACK_SIZE
	.align		4
.L_39:
        /*0434*/ 	.byte	0x04, 0x1e
        /*0436*/ 	.short	(.L_41 - .L_40)
.L_40:
        /*0438*/ 	.word	0x00000000


	//----- nvinfo : EIATTR_CBANK_PARAM_SIZE
	.align		4
.L_41:
        /*043c*/ 	.byte	0x03, 0x19
        /*043e*/ 	.short	0x0470


	//----- nvinfo : EIATTR_PARAM_CBANK
	.align		4
        /*0440*/ 	.byte	0x04, 0x0a
        /*0442*/ 	.short	(.L_43 - .L_42)
	.align		4
.L_42:
        /*0444*/ 	.word	index@(.nv.constant0._ZN7cutlass13device_kernelINS_4gemm6kernel13GemmUniversalIN4cute5tupleIJiiiiEEENS1_10collective13CollectiveMmaINS1_34MainloopSm90TmaGmmaWarpSpecializedILi8ENS5_IJNS4_1CILi2EEENSA_ILi1EEESC_EEENS1_32KernelTmaWarpSpecializedPingpongEEENS5_IJNSA_ILi64EEENSA_ILi160EEESG_EEENS_10bfloat16_tENS5_IJlSC_lEEESJ_SK_NS4_8TiledMMAINS4_8MMA_AtomIJNS4_4SM904GMMA27MMA_64x32x16_F32BF16BF16_SSILNSO_5MajorE0ELSQ_0ELNSO_7ScaleInE1ELSR_1EEEEEENS4_6LayoutINS5_IJSC_SC_SC_EEENS5_IJNSA_ILi0EEESW_SW_EEEEENS5_IJNS4_10UnderscoreESZ_SZ_EEEEENS4_13SM90_TMA_LOADENS4_14ComposedLayoutINS4_7SwizzleILi3ELi4ELi3EEENS4_18smem_ptr_flag_bitsILi16EEENSU_INS5_IJNSA_ILi8EEESG_EEENS5_IJSG_SC_EEEEEEEvNS4_8identityENS4_23SM90_TMA_LOAD_MULTICASTES1C_vS1D_EENS_8epilogue10collective6detail29Sm90TmaWarpSpecializedAdapterINS1H_15DefaultEpilogueISJ_SK_SK_NS1G_6thread17LinearCombinationISJ_Li1EffLNS1L_9ScaleType4KindE0ELNS_15FloatRoundStyleE2ESJ_EENS1_15EpilogueDefaultEEEEEvvEEEEvNT_6ParamsE)
        /*0448*/ 	.short	0x0210
        /*044a*/ 	.short	0x0470


	//----- nvinfo : EIATTR_SW_WAR
	.align		4
.L_43:
        /*044c*/ 	.byte	0x04, 0x36
        /*044e*/ 	.short	(.L_45 - .L_44)
.L_44:
        /*0450*/ 	.word	0x00000008
.L_45:


//--------------------- .nv.callgraph             --------------------------
	.section	.nv.callgraph,"",@"SHT_CUDA_CALLGRAPH"
	.align	4
	.sectionentsize	8
	.align		4
        /*0000*/ 	.word	0x00000000
	.align		4
        /*0004*/ 	.word	0xffffffff
	.align		4
        /*0008*/ 	.word	index@(_ZN7cutlass13device_kernelINS_4gemm6kernel13GemmUniversalIN4cute5tupleIJiiiiEEENS1_10collective13CollectiveMmaINS1_34MainloopSm90TmaGmmaWarpSpecializedILi8ENS5_IJNS4_1CILi2EEENSA_ILi1EEESC_EEENS1_32KernelTmaWarpSpecializedPingpongEEENS5_IJNSA_ILi64EEENSA_ILi160EEESG_EEENS_10bfloat16_tENS5_IJlSC_lEEESJ_SK_NS4_8TiledMMAINS4_8MMA_AtomIJNS4_4SM904GMMA27MMA_64x32x16_F32BF16BF16_SSILNSO_5MajorE0ELSQ_0ELNSO_7ScaleInE1ELSR_1EEEEEENS4_6LayoutINS5_IJSC_SC_SC_EEENS5_IJNSA_ILi0EEESW_SW_EEEEENS5_IJNS4_10UnderscoreESZ_SZ_EEEEENS4_13SM90_TMA_LOADENS4_14ComposedLayoutINS4_7SwizzleILi3ELi4ELi3EEENS4_18smem_ptr_flag_bitsILi16EEENSU_INS5_IJNSA_ILi8EEESG_EEENS5_IJSG_SC_EEEEEEEvNS4_8identityENS4_23SM90_TMA_LOAD_MULTICASTES1C_vS1D_EENS_8epilogue10collective6detail29Sm90TmaWarpSpecializedAdapterINS1H_15DefaultEpilogueISJ_SK_SK_NS1G_6thread17LinearCombinationISJ_Li1EffLNS1L_9ScaleType4KindE0ELNS_15FloatRoundStyleE2ESJ_EENS1_15EpilogueDefaultEEEEEvvEEEEvNT_6ParamsE)
	.align		4
        /*000c*/ 	.word	index@(__assertfail)
	.align		4
        /*0010*/ 	.word	0x00000000
	.align		4
        /*0014*/ 	.word	0xfffffffe
	.align		4
        /*0018*/ 	.word	0x00000000
	.align		4
        /*001c*/ 	.word	0xfffffffd
	.align		4
        /*0020*/ 	.word	0x00000000
	.align		4
        /*0024*/ 	.word	0xfffffffc


//--------------------- .nv.constant4             --------------------------
	.section	.nv.constant4,"a",@progbits
	.align	8
	.align		8
.nv.constant4:
        /*0000*/ 	.dword	__assertfail
	.align		8
        /*0008*/ 	.dword	__unnamed_1
	.align		8
        /*0010*/ 	.dword	_ZN39_INTERNAL_aa412464_4_k_cu_007b4e99_79134cuda3std3__45__cpo5beginE
	.align		8
        /*0018*/ 	.dword	_ZN39_INTERNAL_aa412464_4_k_cu_007b4e99_79134cuda3std3__45__cpo3endE
	.align		8
        /*0020*/ 	.dword	_ZN39_INTERNAL_aa412464_4_k_cu_007b4e99_79134cuda3std3__45__cpo6cbeginE
	.align		8
        /*0028*/ 	.dword	_ZN39_INTERNAL_aa412464_4_k_cu_007b4e99_79134cuda3std3__45__cpo4cendE
	.align		8
        /*0030*/ 	.dword	_ZN39_INTERNAL_aa412464_4_k_cu_007b4e99_79134cuda3std3__441_GLOBAL__N__aa412464_4_k_cu_007b4e99_79136ignoreE
	.align		8
        /*0038*/ 	.dword	_ZN39_INTERNAL_aa412464_4_k_cu_007b4e99_79134cuda3std3__419piecewise_constructE
	.align		8
        /*0040*/ 	.dword	_ZN39_INTERNAL_aa412464_4_k_cu_007b4e99_79134cuda3std3__48in_placeE
	.align		8
        /*0048*/ 	.dword	_ZN39_INTERNAL_aa412464_4_k_cu_007b4e99_79134cuda3std6ranges3__45__cpo4swapE
	.align		8
        /*0050*/ 	.dword	_ZN39_INTERNAL_aa412464_4_k_cu_007b4e99_79134cuda3std6ranges3__45__cpo9iter_moveE
	.align		8
        /*0058*/ 	.dword	_ZN39_INTERNAL_aa412464_4_k_cu_007b4e99_79134cute7productE
	.align		8
        /*0060*/ 	.dword	_ZN39_INTERNAL_aa412464_4_k_cu_007b4e99_79134cute1_E
	.align		8
        /*0068*/ 	.dword	$str$22
	.align		8
        /*0070*/ 	.dword	$str$23


//--------------------- .text._ZN7cutlass13device_kernelINS_4gemm6kernel13GemmUniversalIN4cute5tupleIJiiiiEEENS1_10collective13CollectiveMmaINS1_34MainloopSm90TmaGmmaWarpSpecializedILi8ENS5_IJNS4_1CILi2EEENSA_ILi1EEESC_EEENS1_32KernelTmaWarpSpecializedPingpongEEENS5_IJNSA_ILi64EEENSA_ILi160EEESG_EEENS_10bfloat16_tENS5_IJlSC_lEEESJ_SK_NS4_8TiledMMAINS4_8MMA_AtomIJNS4_4SM904GMMA27MMA_64x32x16_F32BF16BF16_SSILNSO_5MajorE0ELSQ_0ELNSO_7ScaleInE1ELSR_1EEEEEENS4_6LayoutINS5_IJSC_SC_SC_EEENS5_IJNSA_ILi0EEESW_SW_EEEEENS5_IJNS4_10UnderscoreESZ_SZ_EEEEENS4_13SM90_TMA_LOADENS4_14ComposedLayoutINS4_7SwizzleILi3ELi4ELi3EEENS4_18smem_ptr_flag_bitsILi16EEENSU_INS5_IJNSA_ILi8EEESG_EEENS5_IJSG_SC_EEEEEEEvNS4_8identityENS4_23SM90_TMA_LOAD_MULTICASTES1C_vS1D_EENS_8epilogue10collective6detail29Sm90TmaWarpSpecializedAdapterINS1H_15DefaultEpilogueISJ_SK_SK_NS1G_6thread17LinearCombinationISJ_Li1EffLNS1L_9ScaleType4KindE0ELNS_15FloatRoundStyleE2ESJ_EENS1_15EpilogueDefaultEEEEEvvEEEEvNT_6ParamsE --------------------------
	.section	.text._ZN7cutlass13device_kernelINS_4gemm6kernel13GemmUniversalIN4cute5tupleIJiiiiEEENS1_10collective13CollectiveMmaINS1_34MainloopSm90TmaGmmaWarpSpecializedILi8ENS5_IJNS4_1CILi2EEENSA_ILi1EEESC_EEENS1_32KernelTmaWarpSpecializedPingpongEEENS5_IJNSA_ILi64EEENSA_ILi160EEESG_EEENS_10bfloat16_tENS5_IJlSC_lEEESJ_SK_NS4_8TiledMMAINS4_8MMA_AtomIJNS4_4SM904GMMA27MMA_64x32x16_F32BF16BF16_SSILNSO_5MajorE0ELSQ_0ELNSO_7ScaleInE1ELSR_1EEEEEENS4_6LayoutINS5_IJSC_SC_SC_EEENS5_IJNSA_ILi0EEESW_SW_EEEEENS5_IJNS4_10UnderscoreESZ_SZ_EEEEENS4_13SM90_TMA_LOADENS4_14ComposedLayoutINS4_7SwizzleILi3ELi4ELi3EEENS4_18smem_ptr_flag_bitsILi16EEENSU_INS5_IJNSA_ILi8EEESG_EEENS5_IJSG_SC_EEEEEEEvNS4_8identityENS4_23SM90_TMA_LOAD_MULTICASTES1C_vS1D_EENS_8epilogue10collective6detail29Sm90TmaWarpSpecializedAdapterINS1H_15DefaultEpilogueISJ_SK_SK_NS1G_6thread17LinearCombinationISJ_Li1EffLNS1L_9ScaleType4KindE0ELNS_15FloatRoundStyleE2ESJ_EENS1_15EpilogueDefaultEEEEEvvEEEEvNT_6ParamsE,"ax",@progbits
	.align	128
.text._ZN7cutlass13device_kernelINS_4gemm6kernel13GemmUniversalIN4cute5tupleIJiiiiEEENS1_10collective13CollectiveMmaINS1_34MainloopSm90TmaGmmaWarpSpecializedILi8ENS5_IJNS4_1CILi2EEENSA_ILi1EEESC_EEENS1_32KernelTmaWarpSpecializedPingpongEEENS5_IJNSA_ILi64EEENSA_ILi160EEESG_EEENS_10bfloat16_tENS5_IJlSC_lEEESJ_SK_NS4_8TiledMMAINS4_8MMA_AtomIJNS4_4SM904GMMA27MMA_64x32x16_F32BF16BF16_SSILNSO_5MajorE0ELSQ_0ELNSO_7ScaleInE1ELSR_1EEEEEENS4_6LayoutINS5_IJSC_SC_SC_EEENS5_IJNSA_ILi0EEESW_SW_EEEEENS5_IJNS4_10UnderscoreESZ_SZ_EEEEENS4_13SM90_TMA_LOADENS4_14ComposedLayoutINS4_7SwizzleILi3ELi4ELi3EEENS4_18smem_ptr_flag_bitsILi16EEENSU_INS5_IJNSA_ILi8EEESG_EEENS5_IJSG_SC_EEEEEEEvNS4_8identityENS4_23SM90_TMA_LOAD_MULTICASTES1C_vS1D_EENS_8epilogue10collective6detail29Sm90TmaWarpSpecializedAdapterINS1H_15DefaultEpilogueISJ_SK_SK_NS1G_6thread17LinearCombinationISJ_Li1EffLNS1L_9ScaleType4KindE0ELNS_15FloatRoundStyleE2ESJ_EENS1_15EpilogueDefaultEEEEEvvEEEEvNT_6ParamsE:
        .type           _ZN7cutlass13device_kernelINS_4gemm6kernel13GemmUniversalIN4cute5tupleIJiiiiEEENS1_10collective13CollectiveMmaINS1_34MainloopSm90TmaGmmaWarpSpecializedILi8ENS5_IJNS4_1CILi2EEENSA_ILi1EEESC_EEENS1_32KernelTmaWarpSpecializedPingpongEEENS5_IJNSA_ILi64EEENSA_ILi160EEESG_EEENS_10bfloat16_tENS5_IJlSC_lEEESJ_SK_NS4_8TiledMMAINS4_8MMA_AtomIJNS4_4SM904GMMA27MMA_64x32x16_F32BF16BF16_SSILNSO_5MajorE0ELSQ_0ELNSO_7ScaleInE1ELSR_1EEEEEENS4_6LayoutINS5_IJSC_SC_SC_EEENS5_IJNSA_ILi0EEESW_SW_EEEEENS5_IJNS4_10UnderscoreESZ_SZ_EEEEENS4_13SM90_TMA_LOADENS4_14ComposedLayoutINS4_7SwizzleILi3ELi4ELi3EEENS4_18smem_ptr_flag_bitsILi16EEENSU_INS5_IJNSA_ILi8EEESG_EEENS5_IJSG_SC_EEEEEEEvNS4_8identityENS4_23SM90_TMA_LOAD_MULTICASTES1C_vS1D_EENS_8epilogue10collective6detail29Sm90TmaWarpSpecializedAdapterINS1H_15DefaultEpilogueISJ_SK_SK_NS1G_6thread17LinearCombinationISJ_Li1EffLNS1L_9ScaleType4KindE0ELNS_15FloatRoundStyleE2ESJ_EENS1_15EpilogueDefaultEEEEEvvEEEEvNT_6ParamsE,@function
        .size           _ZN7cutlass13device_kernelINS_4gemm6kernel13GemmUniversalIN4cute5tupleIJiiiiEEENS1_10collective13CollectiveMmaINS1_34MainloopSm90TmaGmmaWarpSpecializedILi8ENS5_IJNS4_1CILi2EEENSA_ILi1EEESC_EEENS1_32KernelTmaWarpSpecializedPingpongEEENS5_IJNSA_ILi64EEENSA_ILi160EEESG_EEENS_10bfloat16_tENS5_IJlSC_lEEESJ_SK_NS4_8TiledMMAINS4_8MMA_AtomIJNS4_4SM904GMMA27MMA_64x32x16_F32BF16BF16_SSILNSO_5MajorE0ELSQ_0ELNSO_7ScaleInE1ELSR_1EEEEEENS4_6LayoutINS5_IJSC_SC_SC_EEENS5_IJNSA_ILi0EEESW_SW_EEEEENS5_IJNS4_10UnderscoreESZ_SZ_EEEEENS4_13SM90_TMA_LOADENS4_14ComposedLayoutINS4_7SwizzleILi3ELi4ELi3EEENS4_18smem_ptr_flag_bitsILi16EEENSU_INS5_IJNSA_ILi8EEESG_EEENS5_IJSG_SC_EEEEEEEvNS4_8identityENS4_23SM90_TMA_LOAD_MULTICASTES1C_vS1D_EENS_8epilogue10collective6detail29Sm90TmaWarpSpecializedAdapterINS1H_15DefaultEpilogueISJ_SK_SK_NS1G_6thread17LinearCombinationISJ_Li1EffLNS1L_9ScaleType4KindE0ELNS_15FloatRoundStyleE2ESJ_EENS1_15EpilogueDefaultEEEEEvvEEEEvNT_6ParamsE,(.L_x_241 - _ZN7cutlass13device_kernelINS_4gemm6kernel13GemmUniversalIN4cute5tupleIJiiiiEEENS1_10collective13CollectiveMmaINS1_34MainloopSm90TmaGmmaWarpSpecializedILi8ENS5_IJNS4_1CILi2EEENSA_ILi1EEESC_EEENS1_32KernelTmaWarpSpecializedPingpongEEENS5_IJNSA_ILi64EEENSA_ILi160EEESG_EEENS_10bfloat16_tENS5_IJlSC_lEEESJ_SK_NS4_8TiledMMAINS4_8MMA_AtomIJNS4_4SM904GMMA27MMA_64x32x16_F32BF16BF16_SSILNSO_5MajorE0ELSQ_0ELNSO_7ScaleInE1ELSR_1EEEEEENS4_6LayoutINS5_IJSC_SC_SC_EEENS5_IJNSA_ILi0EEESW_SW_EEEEENS5_IJNS4_10UnderscoreESZ_SZ_EEEEENS4_13SM90_TMA_LOADENS4_14ComposedLayoutINS4_7SwizzleILi3ELi4ELi3EEENS4_18smem_ptr_flag_bitsILi16EEENSU_INS5_IJNSA_ILi8EEESG_EEENS5_IJSG_SC_EEEEEEEvNS4_8identityENS4_23SM90_TMA_LOAD_MULTICASTES1C_vS1D_EENS_8epilogue10collective6detail29Sm90TmaWarpSpecializedAdapterINS1H_15DefaultEpilogueISJ_SK_SK_NS1G_6thread17LinearCombinationISJ_Li1EffLNS1L_9ScaleType4KindE0ELNS_15FloatRoundStyleE2ESJ_EENS1_15EpilogueDefaultEEEEEvvEEEEvNT_6ParamsE)
        .other          _ZN7cutlass13device_kernelINS_4gemm6kernel13GemmUniversalIN4cute5tupleIJiiiiEEENS1_10collective13CollectiveMmaINS1_34MainloopSm90TmaGmmaWarpSpecializedILi8ENS5_IJNS4_1CILi2EEENSA_ILi1EEESC_EEENS1_32KernelTmaWarpSpecializedPingpongEEENS5_IJNSA_ILi64EEENSA_ILi160EEESG_EEENS_10bfloat16_tENS5_IJlSC_lEEESJ_SK_NS4_8TiledMMAINS4_8MMA_AtomIJNS4_4SM904GMMA27MMA_64x32x16_F32BF16BF16_SSILNSO_5MajorE0ELSQ_0ELNSO_7ScaleInE1ELSR_1EEEEEENS4_6LayoutINS5_IJSC_SC_SC_EEENS5_IJNSA_ILi0EEESW_SW_EEEEENS5_IJNS4_10UnderscoreESZ_SZ_EEEEENS4_13SM90_TMA_LOADENS4_14ComposedLayoutINS4_7SwizzleILi3ELi4ELi3EEENS4_18smem_ptr_flag_bitsILi16EEENSU_INS5_IJNSA_ILi8EEESG_EEENS5_IJSG_SC_EEEEEEEvNS4_8identityENS4_23SM90_TMA_LOAD_MULTICASTES1C_vS1D_EENS_8epilogue10collective6detail29Sm90TmaWarpSpecializedAdapterINS1H_15DefaultEpilogueISJ_SK_SK_NS1G_6thread17LinearCombinationISJ_Li1EffLNS1L_9ScaleType4KindE0ELNS_15FloatRoundStyleE2ESJ_EENS1_15EpilogueDefaultEEEEEvvEEEEvNT_6ParamsE,@"STO_CUDA_ENTRY STV_DEFAULT"
_ZN7cutlass13device_kernelINS_4gemm6kernel13GemmUniversalIN4cute5tupleIJiiiiEEENS1_10collective13CollectiveMmaINS1_34MainloopSm90TmaGmmaWarpSpecializedILi8ENS5_IJNS4_1CILi2EEENSA_ILi1EEESC_EEENS1_32KernelTmaWarpSpecializedPingpongEEENS5_IJNSA_ILi64EEENSA_ILi160EEESG_EEENS_10bfloat16_tENS5_IJlSC_lEEESJ_SK_NS4_8TiledMMAINS4_8MMA_AtomIJNS4_4SM904GMMA27MMA_64x32x16_F32BF16BF16_SSILNSO_5MajorE0ELSQ_0ELNSO_7ScaleInE1ELSR_1EEEEEENS4_6LayoutINS5_IJSC_SC_SC_EEENS5_IJNSA_ILi0EEESW_SW_EEEEENS5_IJNS4_10UnderscoreESZ_SZ_EEEEENS4_13SM90_TMA_LOADENS4_14ComposedLayoutINS4_7SwizzleILi3ELi4ELi3EEENS4_18smem_ptr_flag_bitsILi16EEENSU_INS5_IJNSA_ILi8EEESG_EEENS5_IJSG_SC_EEEEEEEvNS4_8identityENS4_23SM90_TMA_LOAD_MULTICASTES1C_vS1D_EENS_8epilogue10collective6detail29Sm90TmaWarpSpecializedAdapterINS1H_15DefaultEpilogueISJ_SK_SK_NS1G_6thread17LinearCombinationISJ_Li1EffLNS1L_9ScaleType4KindE0ELNS_15FloatRoundStyleE2ESJ_EENS1_15EpilogueDefaultEEEEEvvEEEEvNT_6ParamsE:
[----:B------:R-:W0:Y:S01]  /*0000*/  LDC R1, c[0x0][0x28] ;  /* 0x00000a00ff017b82 */ /* 0x000e220000000800 */
[----:B------:R-:W1:Y:S01]  /*0010*/  S2R R3, SR_TID.X ;  /* 0x0000000000037919 */ /* 0x000e620000002100 */
[----:B------:R-:W-:Y:S01]  /*0020*/  ELECT P0, URZ, PT ;  /* 0x00000000003f782f */ /* 0x000fe20003800000 */
[----:B------:R-:W-:Y:S01]  /*0030*/  BSSY B0, `(.L_x_0) ;  /* 0x0000014000007945 */ /* 0x000fe20003800000 */
[--C-:B-1----:R-:W-:Y:S02]  /*0040*/  SHF.R.U32.HI R0, RZ, 0x5, R3.reuse ;  /* 0x00000005ff007819 */ /* 0x102fe40000011603 */
[----:B------:R-:W-:-:S03]  /*0050*/  SHF.R.U32.HI R5, RZ, 0x7, R3 ;  /* 0x00000007ff057819 */ /* 0x000fc60000011603 */
[----:B------:R-:W1:Y:S02]  /*0060*/  SHFL.IDX PT, R2, R0, RZ, 0x1f ;  /* 0x00001fff00027589 */ /* 0x000e6400000e0000 */
[----:B-1----:R-:W-:Y:S02]  /*0070*/  R2UR UR6, R2 ;  /* 0x00000000020672ca */ /* 0x002fe400000e0000 */
[----:B------:R1:W2:Y:S11]  /*0080*/  SHFL.IDX PT, R2, R5, RZ, 0x1f ;  /* 0x00001fff05027589 */ /* 0x0002b600000e0000 */
[----:B------:R-:W-:-:S02]  /*0090*/  USHF.R.S32.HI UR4, URZ, 0x1f, UR6 ;  /* 0x0000001f3f047899 */ /* 0x000fc40008011406 */
[----:B------:R-:W-:Y:S02]  /*00a0*/  ISETP.NE.OR P0, PT, RZ, UR6, !P0 ;  /* 0x00000006ff007c0c */ /* 0x000fe4000c705670 */
[----:B------:R-:W-:-:S04]  /*00b0*/  ULEA.HI UR4, UR4, UR6, URZ, 0x2 ;  /* 0x0000000604047291 */ /* 0x000fc8000f8f103f */
[----:B------:R-:W-:-:S04]  /*00c0*/  ULOP3.LUT UR4, UR4, 0xfffffffc, URZ, 0xc0, !UPT ;  /* 0xfffffffc04047892 */ /* 0x000fc8000f8ec03f */
[----:B------:R-:W-:-:S03]  /*00d0*/  UIADD3 UR6, UR6, -UR4, URZ ;  /* 0x8000000406067290 */ /* 0x000fc6000fffe03f */
[----:B012---:R-:W-:Y:S09]  /*00e0*/  @P0 BRA `(.L_x_1) ;  /* 0x0000000000200947 */ /* 0x007ff20003800000 */
[----:B------:R-:W-:Y:S02]  /*00f0*/  ULDC.64 UR4, c[0x0][0x198] ;  /* 0x0000660000047ab9 */ /* 0x000fe40000000a00 */
[----:B------:R-:W-:Y:S02]  /*0100*/  UIADD3 UR8, UP0, UR4, 0xf0, URZ ;  /* 0x000000f004087890 */ /* 0x000fe4000ff1e03f */
[----:B------:R-:W-:Y:S02]  /*0110*/  UIADD3 UR4, UP1, UR4, 0x1f0, URZ ;  /* 0x000001f004047890 */ /* 0x000fe4000ff3e03f */
[----:B------:R-:W-:Y:S02]  /*0120*/  UIADD3.X UR9, URZ, UR5, URZ, UP0, !UPT ;  /* 0x000000053f097290 */ /* 0x000fe400087fe43f */
[----:B------:R-:W-:-:S07]  /*0130*/  UIADD3.X UR5, URZ, UR5, URZ, UP1, !UPT ;  /* 0x000000053f057290 */ /* 0x000fce0008ffe43f */
[----:B------:R0:W-:Y:S02]  /*0140*/  UTMACCTL.PF [UR8] ;  /* 0x00000000080079b9 */ /* 0x0001e40008040000 */
[----:B------:R0:W-:Y:S02]  /*0150*/  UTMACCTL.PF [UR4] ;  /* 0x00000000040079b9 */ /* 0x0001e40008040000 */
[----:B0-----:R-:W-:Y:S01]  /*0160*/  NOP ;  /* 0x0000000000007918 */ /* 0x001fe20000000000 */
.L_x_1:
[----:B------:R-:W-:Y:S05]  /*0170*/  BSYNC B0 ;  /* 0x0000000000007941 */ /* 0x000fea0003800000 */
.L_x_0:
[----:B------:R-:W0:Y:S01]  /*0180*/  SHFL.IDX PT, R6, R0, RZ, 0x1f ;  /* 0x00001fff00067589 */ /* 0x000e2200000e0000 */
[----:B------:R-:W-:Y:S01]  /*0190*/  R2UR UR19, R2 ;  /* 0x00000000021372ca */ /* 0x000fe200000e0000 */
[----:B------:R-:W-:-:S04]  /*01a0*/  UISETP.NE.AND UP0, UPT, UR6, 0x3, UPT ;  /* 0x000000030600788c */ /* 0x000fc8000bf05270 */
[----:B------:R-:W-:-:S08]  /*01b0*/  UISETP.EQ.OR UP0, UPT, UR6, URZ, !UP0 ;  /* 0x0000003f0600728c */ /* 0x000fd0000c702670 */
[----:B------:R-:W-:Y:S02]  /*01c0*/  UIADD3 UR14, UR19, -0x1, URZ ;  /* 0xffffffff130e7890 */ /* 0x000fe4000fffe03f */
[----:B------:R-:W-:Y:S02]  /*01d0*/  UISETP.EQ.AND UP0, UPT, UR19, URZ, UP0 ;  /* 0x0000003f1300728c */ /* 0x000fe40008702270 */
[----:B------:R-:W-:Y:S02]  /*01e0*/  UISETP.GE.U32.AND UP1, UPT, UR14, 0x2, UPT ;  /* 0x000000020e00788c */ /* 0x000fe4000bf26070 */
[----:B------:R-:W-:Y:S01]  /*01f0*/  USEL UR36, URZ, 0x1, !UP0 ;  /* 0x000000013f247887 */ /* 0x000fe2000c000000 */
[----:B0-----:R-:W-:-:S03]  /*0200*/  ISETP.NE.AND P0, PT, R6, RZ, PT ;  /* 0x000000ff0600720c */ /* 0x001fc60003f05270 */
[----:B------:R-:W-:-:S10]  /*0210*/  USEL UR36, UR36, 0x2, UP1 ;  /* 0x0000000224247887 */ /* 0x000fd40008800000 */
[----:B------:R-:W-:Y:S05]  /*0220*/  @P0 BRA `(.L_x_2) ;  /* 0x0000000000840947 */ /* 0x000fea0003800000 */
[----:B------:R-:W-:Y:S01]  /*0230*/  ELECT P0, URZ, PT ;  /* 0x00000000003f782f */ /* 0x000fe20003800000 */
[----:B------:R-:W-:-:S12]  /*0240*/  BSSY B0, `(.L_x_2) ;  /* 0x000001f000007945 */ /* 0x000fd80003800000 */
[----:B------:R-:W-:Y:S05]  /*0250*/  @!P0 BRA `(.L_x_3) ;  /* 0x0000000000748947 */ /* 0x000fea0003800000 */
[----:B------:R-:W0:Y:S01]  /*0260*/  S2UR UR7, SR_CgaCtaId ;  /* 0x00000000000779c3 */ /* 0x000e220000008800 */
[----:B------:R-:W-:Y:S01]  /*0270*/  UMOV UR4, 0x400 ;  /* 0x0000040000047882 */ /* 0x000fe20000000000 */
[----:B------:R-:W-:Y:S01]  /*0280*/  UMOV UR5, 0x1 ;  /* 0x0000000100057882 */ /* 0x000fe20000000000 */
[----:B------:R-:W-:Y:S02]  /*0290*/  UMOV UR8, 0x2 ;  /* 0x0000000200087882 */ /* 0x000fe40000000000 */
[----:B------:R-:W-:-:S04]  /*02a0*/  UIADD3 UR8, -UR8, 0x100000, URZ ;  /* 0x0010000008087890 */ /* 0x000fc8000fffe13f */
[----:B------:R-:W-:Y:S02]  /*02b0*/  USHF.L.U32 UR9, UR8, 0xb, URZ ;  /* 0x0000000b08097899 */ /* 0x000fe4000800063f */
[----:B------:R-:W-:Y:S02]  /*02c0*/  USHF.L.U32 UR8, UR8, 0x1, URZ ;  /* 0x0000000108087899 */ /* 0x000fe4000800063f */
[----:B0-----:R-:W-:Y:S02]  /*02d0*/  ULEA UR7, UR7, UR4, 0x18 ;  /* 0x0000000407077291 */ /* 0x001fe4000f8ec03f */
[----:B------:R-:W-:-:S04]  /*02e0*/  UIADD3 UR4, -UR5, 0x100000, URZ ;  /* 0x0010000005047890 */ /* 0x000fc8000fffe13f */
[----:B------:R-:W-:Y:S02]  /*02f0*/  USHF.L.U32 UR5, UR4, 0xb, URZ ;  /* 0x0000000b04057899 */ /* 0x000fe4000800063f */
[----:B------:R-:W-:Y:S01]  /*0300*/  USHF.L.U32 UR4, UR4, 0x1, URZ ;  /* 0x0000000104047899 */ /* 0x000fe2000800063f */
[----:B------:R-:W0:Y:S11]  /*0310*/  FENCE.VIEW.ASYNC.S ;  /* 0x00000000000073c6 */ /* 0x000e360000000000 */
[----:B0-----:R0:W1:Y:S01]  /*0320*/  SYNCS.EXCH.64 URZ, [UR7], UR4 ;  /* 0x00000004073f75b2 */ /* 0x0010620008000100 */
[----:B------:R0:W2:Y:S01]  /*0330*/  SYNCS.EXCH.64 URZ, [UR7+0x40], UR8 ;  /* 0x00004008073f75b2 */ /* 0x0000a20008000100 */
[----:B------:R0:W3:Y:S01]  /*0340*/  SYNCS.EXCH.64 URZ, [UR7+0x8], UR4 ;  /* 0x00000804073f75b2 */ /* 0x0000e20008000100 */
[----:B------:R0:W4:Y:S01]  /*0350*/  SYNCS.EXCH.64 URZ, [UR7+0x48], UR8 ;  /* 0x00004808073f75b2 */ /* 0x0001220008000100 */
[----:B------:R0:W0:Y:S01]  /*0360*/  SYNCS.EXCH.64 URZ, [UR7+0x10], UR4 ;  /* 0x00001004073f75b2 */ /* 0x0000220008000100 */
        /* <DEDUP_REMOVED lines=11> */
[----:B------:R-:W-:Y:S01]  /*0420*/  NOP ;  /* 0x0000000000007918 */ /* 0x000fe20000000000 */
.L_x_3:
[----:B0-----:R-:W-:Y:S05]  /*0430*/  BSYNC B0 ;  /* 0x0000000000007941 */ /* 0x001fea0003800000 */
.L_x_2:
[----:B------:R-:W0:Y:S01]  /*0440*/  S2UR UR15, SR_CTAID.X ;  /* 0x00000000000f79c3 */ /* 0x000e220000002500 */
[----:B------:R-:W-:Y:S01]  /*0450*/  SHF.R.S32.HI R2, RZ, 0x1f, R3 ;  /* 0x0000001fff027819 */ /* 0x000fe20000011403 */
[----:B------:R-:W5:Y:S01]  /*0460*/  SHFL.IDX PT, R7, R0, RZ, 0x1f ;  /* 0x00001fff00077589 */ /* 0x000f6200000e0000 */
[----:B------:R-:W-:Y:S02]  /*0470*/  ELECT P0, URZ, PT ;  /* 0x00000000003f782f */ /* 0x000fe40003800000 */
[----:B------:R-:W-:Y:S01]  /*0480*/  SHF.R.S32.HI R11, RZ, 0x1f, R6 ;  /* 0x0000001fff0b7819 */ /* 0x000fe20000011406 */
[----:B------:R-:W-:Y:S01]  /*0490*/  ULDC UR4, c[0x0][0x150] ;  /* 0x0000540000047ab9 */ /* 0x000fe20000000800 */
[----:B------:R-:W-:Y:S01]  /*04a0*/  LEA.HI R2, R2, R3, RZ, 0x7 ;  /* 0x0000000302027211 */ /* 0x000fe200078f38ff */
[----:B------:R-:W1:Y:S01]  /*04b0*/  SHFL.IDX PT, R8, R0, RZ, 0x1f ;  /* 0x00001fff00087589 */ /* 0x000e6200000e0000 */
[----:B------:R-:W2:Y:S01]  /*04c0*/  S2UR UR8, SR_CTAID.Y ;  /* 0x00000000000879c3 */ /* 0x000ea20000002600 */
[----:B------:R-:W-:-:S02]  /*04d0*/  ELECT P1, URZ, PT ;  /* 0x00000000003f782f */ /* 0x000fc40003820000 */
[----:B------:R-:W-:Y:S01]  /*04e0*/  LOP3.LUT R2, R2, 0xffffff80, RZ, 0xc0, !PT ;  /* 0xffffff8002027812 */ /* 0x000fe200078ec0ff */
[----:B------:R-:W-:Y:S01]  /*04f0*/  ULDC UR7, c[0x0][0x144] ;  /* 0x0000510000077ab9 */ /* 0x000fe20000000800 */
[----:B------:R-:W-:Y:S01]  /*0500*/  LEA.HI R11, R11, R6, RZ, 0x2 ;  /* 0x000000060b0b7211 */ /* 0x000fe200078f10ff */
[----:B------:R-:W-:Y:S01]  /*0510*/  UMOV UR18, 0x80 ;  /* 0x0000008000127882 */ /* 0x000fe20000000000 */
[----:B------:R-:W-:Y:S01]  /*0520*/  NOP ;  /* 0x0000000000007918 */ /* 0x000fe20000000000 */
[----:B------:R-:W-:Y:S01]  /*0530*/  IMAD.IADD R4, R3, 0x1, -R2 ;  /* 0x0000000103047824 */ /* 0x000fe200078e0a02 */
[----:B------:R-:W-:Y:S01]  /*0540*/  LOP3.LUT R11, R11, 0x3ffffffc, RZ, 0xc0, !PT ;  /* 0x3ffffffc0b0b7812 */ /* 0x000fe200078ec0ff */
[----:B------:R-:W-:Y:S01]  /*0550*/  NOP ;  /* 0x0000000000007918 */ /* 0x000fe20000000000 */
[----:B------:R-:W-:Y:S01]  /*0560*/  ULDC UR17, c[0x0][0x148] ;  /* 0x0000520000117ab9 */ /* 0x000fe20000000800 */
[----:B------:R-:W-:Y:S01]  /*0570*/  IMAD.MOV.U32 R23, RZ, RZ, 0x1 ;  /* 0x00000001ff177424 */ /* 0x000fe200078e00ff */
[----:B------:R-:W-:Y:S01]  /*0580*/  SHF.R.S32.HI R9, RZ, 0x1f, R4 ;  /* 0x0000001fff097819 */ /* 0x000fe20000011404 */
[----:B------:R-:W-:Y:S01]  /*0590*/  IMAD.IADD R11, R6, 0x1, -R11 ;  /* 0x00000001060b7824 */ /* 0x000fe200078e0a0b */
[----:B------:R-:W3:Y:S01]  /*05a0*/  SHFL.IDX PT, R5, R5, RZ, 0x1f ;  /* 0x00001fff05057589 */ /* 0x000ee200000e0000 */
[----:B------:R-:W-:-:S02]  /*05b0*/  ISETP.NE.AND P2, PT, RZ, UR19, PT ;  /* 0x00000013ff007c0c */ /* 0x000fc4000bf45270 */
[----:B0-----:R-:W-:Y:S02]  /*05c0*/  I2FP.F32.U32 R10, UR15 ;  /* 0x0000000f000a7c45 */ /* 0x001fe40008201000 */
[----:B------:R-:W-:Y:S02]  /*05d0*/  LEA.HI R2, R9, R4, RZ, 0x3 ;  /* 0x0000000409027211 */ /* 0x000fe400078f18ff */
[----:B-----5:R-:W-:Y:S01]  /*05e0*/  ISETP.NE.OR P0, PT, R7, RZ, !P0 ;  /* 0x000000ff0700720c */ /* 0x020fe20004705670 */
[----:B------:R-:W-:Y:S01]  /*05f0*/  FMUL R10, R10, UR4 ;  /* 0x000000040a0a7c20 */ /* 0x000fe20008400000 */
[--C-:B------:R-:W-:Y:S01]  /*0600*/  SHF.R.S32.HI R7, RZ, 0x3, R2.reuse ;  /* 0x00000003ff077819 */ /* 0x100fe20000011402 */
[----:B------:R-:W-:Y:S01]  /*0610*/  ULDC UR4, c[0x0][0x154] ;  /* 0x0000550000047ab9 */ /* 0x000fe20000000800 */
[----:B------:R-:W-:Y:S02]  /*0620*/  SHF.R.S32.HI R2, RZ, 0x1f, R2 ;  /* 0x0000001fff027819 */ /* 0x000fe40000011402 */
[----:B-1----:R-:W-:Y:S01]  /*0630*/  ISETP.NE.OR P1, PT, R8, RZ, !P1 ;  /* 0x000000ff0800720c */ /* 0x002fe20004f25670 */
[----:B------:R-:W0:Y:S01]  /*0640*/  F2I.U32.TRUNC.NTZ R10, R10 ;  /* 0x0000000a000a7305 */ /* 0x000e22000020f000 */
[----:B------:R-:W-:-:S02]  /*0650*/  LEA.HI R2, R2, R7, RZ, 0x2 ;  /* 0x0000000702027211 */ /* 0x000fc400078f10ff */
[----:B--2---:R-:W-:Y:S02]  /*0660*/  I2FP.F32.U32 R0, UR8 ;  /* 0x0000000800007c45 */ /* 0x004fe40008201000 */
[----:B------:R-:W-:Y:S01]  /*0670*/  LOP3.LUT R2, R2, 0xfffffffc, RZ, 0xc0, !PT ;  /* 0xfffffffc02027812 */ /* 0x000fe200078ec0ff */
[----:B------:R-:W-:Y:S02]  /*0680*/  VOTEU.ALL UP0, P0 ;  /* 0x00000000003f7886 */ /* 0x000fe40000000000 */
[----:B------:R-:W-:Y:S02]  /*0690*/  FMUL R6, R0, UR4 ;  /* 0x0000000400067c20 */ /* 0x000fe40008400000 */
[----:B------:R-:W-:Y:S01]  /*06a0*/  IMAD.IADD R2, R7, 0x1, -R2 ;  /* 0x0000000107027824 */ /* 0x000fe200078e0a02 */
[----:B------:R-:W1:Y:S01]  /*06b0*/  @!UP0 S2UR UR11, SR_CgaCtaId ;  /* 0x00000000000b89c3 */ /* 0x000e620000008800 */
[----:B------:R-:W-:Y:S01]  /*06c0*/  VOTEU.ALL UP1, P1 ;  /* 0x00000000003f7886 */ /* 0x000fe20000820000 */
[----:B------:R-:W-:Y:S01]  /*06d0*/  @!UP0 UMOV UR10, 0x400 ;  /* 0x00000400000a8882 */ /* 0x000fe20000000000 */
[----:B------:R-:W-:Y:S01]  /*06e0*/  IMAD R2, R11, 0x4, R2 ;  /* 0x000000040b027824 */ /* 0x000fe200078e0202 */
[----:B0-----:R-:W-:Y:S01]  /*06f0*/  R2UR UR4, R10 ;  /* 0x000000000a0472ca */ /* 0x001fe200000e0000 */
[----:B------:R-:W0:Y:S01]  /*0700*/  F2I.U32.TRUNC.NTZ R6, R6 ;  /* 0x0000000600067305 */ /* 0x000e22000020f000 */
[----:B------:R-:W-:Y:S01]  /*0710*/  @!UP1 UMOV UR13, 0x400 ;  /* 0x00000400000d9882 */ /* 0x000fe20000000000 */
[C---:B------:R-:W-:Y:S01]  /*0720*/  IMAD.SHL.U32 R7, R2.reuse, 0x4, RZ ;  /* 0x0000000402077824 */ /* 0x040fe200078e00ff */
[----:B------:R-:W-:Y:S01]  /*0730*/  LEA.HI R0, R2, R2, RZ, 0x1 ;  /* 0x0000000202007211 */ /* 0x000fe200078f08ff */
[----:B------:R-:W2:Y:S01]  /*0740*/  @!UP1 S2UR UR16, SR_CgaCtaId ;  /* 0x00000000001099c3 */ /* 0x000ea20000008800 */
[----:B------:R-:W-:Y:S01]  /*0750*/  VOTEU.ALL UP2, P1 ;  /* 0x00000000003f7886 */ /* 0x000fe20000840000 */
[----:B------:R-:W-:Y:S01]  /*0760*/  VOTEU.ALL UP3, P1 ;  /* 0x00000000003f7886 */ /* 0x000fe20000860000 */
[----:B------:R-:W-:Y:S01]  /*0770*/  LOP3.LUT R11, R0, 0xfffffffe, RZ, 0xc0, !PT ;  /* 0xfffffffe000b7812 */ /* 0x000fe200078ec0ff */
[----:B------:R-:W-:Y:S01]  /*0780*/  VOTEU.ALL UP4, P1 ;  /* 0x00000000003f7886 */ /* 0x000fe20000880000 */
[----:B------:R-:W-:Y:S01]  /*0790*/  LOP3.LUT R22, R2, 0xc, R7, 0x78, !PT ;  /* 0x0000000c02167812 */ /* 0x000fe200078e7807 */
[----:B------:R-:W-:-:S02]  /*07a0*/  VOTEU.ALL UP5, P1 ;  /* 0x00000000003f7886 */ /* 0x000fc400008a0000 */
[----:B------:R-:W-:Y:S01]  /*07b0*/  IMAD.IADD R11, R2, 0x1, -R11 ;  /* 0x00000001020b7824 */ /* 0x000fe200078e0a0b */
[----:B------:R-:W-:Y:S01]  /*07c0*/  UIADD3 UR4, -UR4, URZ, URZ ;  /* 0x0000003f04047290 */ /* 0x000fe2000fffe13f */
[----:B------:R-:W5:Y:S01]  /*07d0*/  LDC R2, c[0x0][0x140] ;  /* 0x00005000ff027b82 */ /* 0x000f620000000800 */
[----:B0-----:R-:W-:Y:S02]  /*07e0*/  R2UR UR9, R6 ;  /* 0x00000000060972ca */ /* 0x001fe400000e0000 */
[----:B------:R-:W-:Y:S02]  /*07f0*/  UIMAD UR7, UR7, UR4, UR15 ;  /* 0x00000004070772a4 */ /* 0x000fe4000f8e020f */
[----:B-1----:R-:W-:Y:S01]  /*0800*/  @!UP0 ULEA UR12, UR11, UR10, 0x18 ;  /* 0x0000000a0b0c8291 */ /* 0x002fe2000f8ec03f */
[----:B------:R-:W-:Y:S01]  /*0810*/  UMOV UR4, 0x20 ;  /* 0x0000002000047882 */ /* 0x000fe20000000000 */
[----:B------:R-:W-:-:S04]  /*0820*/  @!UP1 UIADD3 UR10, -UR18, 0x100000, URZ ;  /* 0x00100000120a9890 */ /* 0x000fc8000fffe13f */
[----:B------:R-:W-:Y:S02]  /*0830*/  @!UP1 USHF.L.U32 UR11, UR10, 0xb, URZ ;  /* 0x0000000b0a0b9899 */ /* 0x000fe4000800063f */
[----:B------:R-:W-:Y:S01]  /*0840*/  @!UP1 USHF.L.U32 UR10, UR10, 0x1, URZ ;  /* 0x000000010a0a9899 */ /* 0x000fe2000800063f */
[----:B------:R-:W-:Y:S01]  /*0850*/  ISETP.NE.AND P3, PT, R11, UR7, PT ;  /* 0x000000070b007c0c */ /* 0x000fe2000bf65270 */
[----:B------:R-:W-:-:S04]  /*0860*/  @!UP0 UIADD3 UR4, -UR4, 0x100000, URZ ;  /* 0x0010000004048890 */ /* 0x000fc8000fffe13f */
[----:B------:R-:W-:Y:S02]  /*0870*/  @!UP0 USHF.L.U32 UR5, UR4, 0xb, URZ ;  /* 0x0000000b04058899 */ /* 0x000fe4000800063f */
[----:B------:R-:W-:Y:S01]  /*0880*/  @!UP0 USHF.L.U32 UR4, UR4, 0x1, URZ ;  /* 0x0000000104048899 */ /* 0x000fe2000800063f */
[----:B------:R-:W-:Y:S01]  /*0890*/  VOTEU.ALL UP0, P0 ;  /* 0x00000000003f7886 */ /* 0x000fe20000000000 */
[----:B--2---:R-:W-:Y:S01]  /*08a0*/  @!UP1 ULEA UR13, UR16, UR13, 0x18 ;  /* 0x0000000d100d9291 */ /* 0x004fe2000f8ec03f */
[----:B------:R-:W-:Y:S01]  /*08b0*/  VOTEU.ALL UP1, P0 ;  /* 0x00000000003f7886 */ /* 0x000fe20000020000 */
[----:B------:R-:W-:Y:S01]  /*08c0*/  UIADD3 UR9, -UR9, URZ, URZ ;  /* 0x0000003f09097290 */ /* 0x000fe2000fffe13f */
[----:B------:R-:W-:Y:S01]  /*08d0*/  LOP3.LUT P0, RZ, R4, 0x7, RZ, 0xc0, !PT ;  /* 0x0000000704ff7812 */ /* 0x000fe2000780c0ff */
[----:B------:R-:W0:Y:S06]  /*08e0*/  FENCE.VIEW.ASYNC.S ;  /* 0x00000000000073c6 */ /* 0x000e2c0000000000 */
[----:B0-----:R-:W0:Y:S01]  /*08f0*/  @!UP0 SYNCS.EXCH.64 URZ, [UR12+0xb0], UR4 ;  /* 0x0000b0040c3f85b2 */ /* 0x001e220008000100 */
[----:B------:R-:W-:-:S02]  /*0900*/  @P3 LEA.HI R0, R22, R22, RZ, 0x1 ;  /* 0x0000001616003211 */ /* 0x000fc400078f08ff */
[----:B-----5:R-:W-:Y:S02]  /*0910*/  ISETP.EQ.U32.AND P1, PT, R2, 0x1, PT ;  /* 0x000000010200780c */ /* 0x020fe40003f22070 */
[----:B------:R-:W-:Y:S02]  /*0920*/  @P3 SHF.R.S32.HI R0, RZ, 0x1, R0 ;  /* 0x00000001ff003819 */ /* 0x000fe40000011400 */
[----:B------:R-:W-:Y:S01]  /*0930*/  ISETP.LT.U32.AND P0, PT, R22, 0x2, !P0 ;  /* 0x000000021600780c */ /* 0x000fe20004701070 */
[----:B------:R1:W2:Y:S01]  /*0940*/  @!UP1 SYNCS.EXCH.64 URZ, [UR12+0xb8], UR4 ;  /* 0x0000b8040c3f95b2 */ /* 0x0002a20008000100 */
[----:B------:R-:W-:Y:S01]  /*0950*/  NOP ;  /* 0x0000000000007918 */ /* 0x000fe20000000000 */
[----:B-1----:R-:W-:Y:S01]  /*0960*/  UIMAD UR4, UR17, UR9, UR8 ;  /* 0x00000009110472a4 */ /* 0x002fe2000f8e0208 */
[----:B------:R1:W0:Y:S05]  /*0970*/  @!UP2 SYNCS.EXCH.64 URZ, [UR13+0x90], UR10 ;  /* 0x0000900a0d3fa5b2 */ /* 0x00022a0008000100 */
[----:B------:R-:W-:-:S02]  /*0980*/  @P3 ISETP.NE.AND P4, PT, R0, UR4, PT ;  /* 0x0000000400003c0c */ /* 0x000fc4000bf85270 */
[----:B------:R-:W-:Y:S02]  /*0990*/  SEL R0, RZ, 0x1, !P0 ;  /* 0x00000001ff007807 */ /* 0x000fe40004000000 */
[----:B------:R-:W-:-:S04]  /*09a0*/  @P3 SEL R23, RZ, 0x1, P4 ;  /* 0x00000001ff173807 */ /* 0x000fc80002000000 */
[----:B------:R-:W-:Y:S01]  /*09b0*/  LOP3.LUT R23, R23, R0, RZ, 0xc0, !PT ;  /* 0x0000000017177212 */ /* 0x000fe200078ec0ff */
[----:B------:R1:W0:Y:S01]  /*09c0*/  @!UP3 SYNCS.EXCH.64 URZ, [UR13+0x98], UR10 ;  /* 0x0000980a0d3fb5b2 */ /* 0x0002220008000100 */
[----:B------:R1:W0:Y:S01]  /*09d0*/  @!UP4 SYNCS.EXCH.64 URZ, [UR13+0xa0], UR10 ;  /* 0x0000a00a0d3fc5b2 */ /* 0x0002220008000100 */
[----:B------:R1:W0:Y:S01]  /*09e0*/  @!UP5 SYNCS.EXCH.64 URZ, [UR13+0xa8], UR10 ;  /* 0x0000a80a0d3fd5b2 */ /* 0x0002220008000100 */
[----:B------:R-:W-:Y:S01]  /*09f0*/  NOP ;  /* 0x0000000000007918 */ /* 0x000fe20000000000 */
[----:B-1-3--:R-:W-:Y:S05]  /*0a00*/  @!P1 BRA `(.L_x_4) ;  /* 0x0000000000089947 */ /* 0x00afea0003800000 */
[----:B0-2-4-:R-:W-:Y:S01]  /*0a10*/  UCGABAR_ARV ;  /* 0x00000000000079c7 */ /* 0x015fe20008000000 */
[----:B------:R-:W-:Y:S05]  /*0a20*/  BRA `(.L_x_5) ;  /* 0x0000000000047947 */ /* 0x000fea0003800000 */
.L_x_4:
[----:B0-2-4-:R-:W-:Y:S01]  /*0a30*/  NOP ;  /* 0x0000000000007918 */ /* 0x015fe20000000000 */
.L_x_5:
[----:B------:R-:W-:Y:S01]  /*0a40*/  ULDC.64 UR4, c[0x0][0x598] ;  /* 0x0001660000047ab9 */ /* 0x000fe20000000a00 */
[----:B------:R-:W-:Y:S01]  /*0a50*/  ULDC.64 UR50, c[0x0][0x208] ;  /* 0x0000820000327ab9 */ /* 0x000fe20000000a00 */
[----:B------:R-:W-:-:S04]  /*0a60*/  ISETP.NE.U32.AND P0, PT, RZ, UR4, PT ;  /* 0x00000004ff007c0c */ /* 0x000fc8000bf05070 */
[----:B------:R-:W-:-:S13]  /*0a70*/  ISETP.NE.AND.EX P0, PT, RZ, UR5, PT, P0 ;  /* 0x00000005ff007c0c */ /* 0x000fda000bf05300 */
[----:B------:R-:W-:Y:S05]  /*0a80*/  @!P0 BRA `(.L_x_6) ;  /* 0x00000000001c8947 */ /* 0x000fea0003800000 */
[----:B------:R-:W0:Y:S02]  /*0a90*/  LDC.64 R6, c[0x0][0x598] ;  /* 0x00016600ff067b82 */ /* 0x000e240000000a00 */
[----:B0-----:R-:W2:Y:S02]  /*0aa0*/  LDG.E.64 R6, desc[UR50][R6.64] ;  /* 0x0000003206067981 */ /* 0x001ea4000c1e1b00 */
[----:B--2---:R-:W-:-:S04]  /*0ab0*/  ISETP.NE.U32.AND P0, PT, R6, RZ, PT ;  /* 0x000000ff0600720c */ /* 0x004fc80003f05070 */
[----:B------:R-:W-:-:S13]  /*0ac0*/  ISETP.NE.AND.EX P0, PT, R7, RZ, PT, P0 ;  /* 0x000000ff0700720c */ /* 0x000fda0003f05300 */
[----:B------:R-:W-:Y:S05]  /*0ad0*/  @!P0 BRA `(.L_x_6) ;  /* 0x0000000000088947 */ /* 0x000fea0003800000 */
[----:B------:R0:W5:Y:S01]  /*0ae0*/  LD.E R104, desc[UR50][R6.64] ;  /* 0x0000003206687980 */ /* 0x000162000c101900 */
[----:B------:R-:W-:Y:S05]  /*0af0*/  BRA `(.L_x_7) ;  /* 0x0000000000247947 */ /* 0x000fea0003800000 */
.L_x_6:
[----:B------:R-:W-:Y:S02]  /*0b00*/  ULDC.64 UR4, c[0x0][0x588] ;  /* 0x0001620000047ab9 */ /* 0x000fe40000000a00 */
[----:B------:R-:W-:-:S04]  /*0b10*/  ISETP.NE.U32.AND P0, PT, RZ, UR4, PT ;  /* 0x00000004ff007c0c */ /* 0x000fc8000bf05070 */
[----:B------:R-:W-:-:S13]  /*0b20*/  ISETP.NE.AND.EX P0, PT, RZ, UR5, PT, P0 ;  /* 0x00000005ff007c0c */ /* 0x000fda000bf05300 */
[----:B------:R-:W-:Y:S05]  /*0b30*/  @!P0 BRA `(.L_x_8) ;  /* 0x00000000000c8947 */ /* 0x000fea0003800000 */
[----:B------:R-:W0:Y:S02]  /*0b40*/  LDC.64 R104, c[0x0][0x588] ;  /* 0x00016200ff687b82 */ /* 0x000e240000000a00 */
[----:B0-----:R1:W5:Y:S01]  /*0b50*/  LDG.E R104, desc[UR50][R104.64] ;  /* 0x0000003268687981 */ /* 0x001362000c1e1900 */
[----:B------:R-:W-:Y:S05]  /*0b60*/  BRA `(.L_x_7) ;  /* 0x0000000000087947 */ /* 0x000fea0003800000 */
.L_x_8:
[----:B------:R-:W-:Y:S02]  /*0b70*/  ULDC UR4, c[0x0][0x580] ;  /* 0x0001600000047ab9 */ /* 0x000fe40000000800 */
[----:B------:R-:W-:-:S07]  /*0b80*/  IMAD.U32 R104, RZ, RZ, UR4 ;  /* 0x00000004ff687e24 */ /* 0x000fce000f8e00ff */
.L_x_7:
[----:B------:R-:W-:Y:S02]  /*0b90*/  ULDC.64 UR4, c[0x0][0x5a0] ;  /* 0x0001680000047ab9 */ /* 0x000fe40000000a00 */
[----:B------:R-:W-:-:S04]  /*0ba0*/  ISETP.NE.U32.AND P0, PT, RZ, UR4, PT ;  /* 0x00000004ff007c0c */ /* 0x000fc8000bf05070 */
[----:B------:R-:W-:-:S13]  /*0bb0*/  ISETP.NE.AND.EX P0, PT, RZ, UR5, PT, P0 ;  /* 0x00000005ff007c0c */ /* 0x000fda000bf05300 */
[----:B------:R-:W-:Y:S05]  /*0bc0*/  @!P0 BRA `(.L_x_9) ;  /* 0x00000000001c8947 */ /* 0x000fea0003800000 */
[----:B0-----:R-:W0:Y:S02]  /*0bd0*/  LDC.64 R6, c[0x0][0x5a0] ;  /* 0x00016800ff067b82 */ /* 0x001e240000000a00 */
[----:B0-----:R-:W2:Y:S02]  /*0be0*/  LDG.E.64 R6, desc[UR50][R6.64] ;  /* 0x0000003206067981 */ /* 0x001ea4000c1e1b00 */
[----:B--2---:R-:W-:-:S04]  /*0bf0*/  ISETP.NE.U32.AND P0, PT, R6, RZ, PT ;  /* 0x000000ff0600720c */ /* 0x004fc80003f05070 */
[----:B------:R-:W-:-:S13]  /*0c00*/  ISETP.NE.AND.EX P0, PT, R7, RZ, PT, P0 ;  /* 0x000000ff0700720c */ /* 0x000fda0003f05300 */
[----:B------:R-:W-:Y:S05]  /*0c10*/  @!P0 BRA `(.L_x_9) ;  /* 0x0000000000088947 */ /* 0x000fea0003800000 */
[----:B-1----:R0:W5:Y:S01]  /*0c20*/  LD.E R105, desc[UR50][R6.64] ;  /* 0x0000003206697980 */ /* 0x002162000c101900 */
[----:B------:R-:W-:Y:S05]  /*0c30*/  BRA `(.L_x_10) ;  /* 0x0000000000247947 */ /* 0x000fea0003800000 */
.L_x_9:
[----:B------:R-:W-:Y:S02]  /*0c40*/  ULDC.64 UR4, c[0x0][0x590] ;  /* 0x0001640000047ab9 */ /* 0x000fe40000000a00 */
[----:B------:R-:W-:-:S04]  /*0c50*/  ISETP.NE.U32.AND P0, PT, RZ, UR4, PT ;  /* 0x00000004ff007c0c */ /* 0x000fc8000bf05070 */
[----:B------:R-:W-:-:S13]  /*0c60*/  ISETP.NE.AND.EX P0, PT, RZ, UR5, PT, P0 ;  /* 0x00000005ff007c0c */ /* 0x000fda000bf05300 */
[----:B------:R-:W-:Y:S05]  /*0c70*/  @!P0 BRA `(.L_x_11) ;  /* 0x00000000000c8947 */ /* 0x000fea0003800000 */
[----:B0-----:R-:W1:Y:S02]  /*0c80*/  LDC.64 R6, c[0x0][0x590] ;  /* 0x00016400ff067b82 */ /* 0x001e640000000a00 */
[----:B-1----:R1:W5:Y:S01]  /*0c90*/  LDG.E R105, desc[UR50][R6.64] ;  /* 0x0000003206697981 */ /* 0x002362000c1e1900 */
[----:B------:R-:W-:Y:S05]  /*0ca0*/  BRA `(.L_x_10) ;  /* 0x0000000000087947 */ /* 0x000fea0003800000 */
.L_x_11:
[----:B------:R-:W-:Y:S02]  /*0cb0*/  ULDC UR4, c[0x0][0x584] ;  /* 0x0001610000047ab9 */ /* 0x000fe40000000800 */
[----:B-1----:R-:W-:-:S07]  /*0cc0*/  IMAD.U32 R105, RZ, RZ, UR4 ;  /* 0x00000004ff697e24 */ /* 0x002fce000f8e00ff */
.L_x_10:
[----:B------:R-:W-:Y:S01]  /*0cd0*/  ULDC UR4, c[0x0][0x65c] ;  /* 0x0001970000047ab9 */ /* 0x000fe20000000800 */
[----:B01----:R-:W0:Y:S01]  /*0ce0*/  LDC.64 R6, c[0x0][0x650] ;  /* 0x00019400ff067b82 */ /* 0x003e220000000a00 */
[----:B------:R-:W-:Y:S01]  /*0cf0*/  UISETP.NE.AND UP2, UPT, UR4, 0x1, UPT ;  /* 0x000000010400788c */ /* 0x000fe2000bf45270 */
[----:B------:R-:W-:Y:S01]  /*0d00*/  IMAD.MOV.U32 R18, RZ, RZ, -0x1 ;  /* 0xffffffffff127424 */ /* 0x000fe200078e00ff */
[----:B------:R-:W-:Y:S01]  /*0d10*/  UISETP.NE.AND UP0, UPT, UR19, 0x2, UPT ;  /* 0x000000021300788c */ /* 0x000fe2000bf05270 */
[----:B------:R-:W-:Y:S01]  /*0d20*/  IMAD.MOV.U32 R2, RZ, RZ, -0x1 ;  /* 0xffffffffff027424 */ /* 0x000fe200078e00ff */
[----:B------:R-:W-:Y:S01]  /*0d30*/  UP2UR UR38, UPR, URZ, 0x4 ;  /* 0x000000043f267883 */ /* 0x000fe20008000000 */
[----:B------:R-:W-:-:S06]  /*0d40*/  IMAD.MOV.U32 R19, RZ, RZ, -0x1 ;  /* 0xffffffffff137424 */ /* 0x000fcc00078e00ff */
[----:B------:R-:W-:Y:S01]  /*0d50*/  @UP2 ULDC UR12, c[0x0][0x10] ;  /* 0x00000400000c2ab9 */ /* 0x000fe20000000800 */
[----:B------:R-:W-:Y:S01]  /*0d60*/  @UP2 UMOV UR4, UR8 ;  /* 0x0000000800042c82 */ /* 0x000fe20008000000 */
[----:B------:R-:W-:Y:S01]  /*0d70*/  @UP2 UMOV UR5, URZ ;  /* 0x0000003f00052c82 */ /* 0x000fe20008000000 */
[----:B------:R-:W-:Y:S01]  /*0d80*/  @!UP2 ULDC UR16, c[0x0][0xc] ;  /* 0x000003000010aab9 */ /* 0x000fe20000000800 */
[----:B------:R-:W-:Y:S01]  /*0d90*/  @UP2 UIMAD.WIDE.U32 UR12, UR15, UR12, UR4 ;  /* 0x0000000c0f0c22a5 */ /* 0x000fe2000f8e0004 */
[----:B------:R-:W-:Y:S02]  /*0da0*/  ULDC UR10, c[0x0][0xc] ;  /* 0x00000300000a7ab9 */ /* 0x000fe40000000800 */
[----:B------:R-:W-:Y:S01]  /*0db0*/  @UP2 UMOV UR4, URZ ;  /* 0x0000003f00042c82 */ /* 0x000fe20008000000 */
[----:B------:R-:W-:Y:S01]  /*0dc0*/  UMOV UR5, URZ ;  /* 0x0000003f00057c82 */ /* 0x000fe20008000000 */
[----:B------:R-:W-:Y:S01]  /*0dd0*/  @UP2 UIADD3 UR18, UR13, UR4, URZ ;  /* 0x000000040d122290 */ /* 0x000fe2000fffe03f */
[----:B------:R-:W-:-:S02]  /*0de0*/  ULDC UR11, c[0x0][0x10] ;  /* 0x00000400000b7ab9 */ /* 0x000fc40000000800 */
[----:B------:R-:W-:Y:S01]  /*0df0*/  UMOV UR4, UR15 ;  /* 0x0000000f00047c82 */ /* 0x000fe20008000000 */
[----:B------:R-:W-:Y:S02]  /*0e00*/  UIMAD.WIDE.U32 UR10, UR10, UR11, URZ ;  /* 0x0000000b0a0a72a5 */ /* 0x000fe4000f8e003f */
[----:B------:R-:W-:Y:S01]  /*0e10*/  @!UP2 UIMAD.WIDE.U32 UR4, UR8, UR16, UR4 ;  /* 0x000000100804a2a5 */ /* 0x000fe2000f8e0004 */
[----:B------:R-:W-:Y:S02]  /*0e20*/  ULDC UR13, c[0x0][0x14] ;  /* 0x00000500000d7ab9 */ /* 0x000fe40000000800 */
[----:B------:R-:W-:Y:S02]  /*0e30*/  UIMAD.WIDE.U32 UR48, UR10, UR13, URZ ;  /* 0x0000000d0a3072a5 */ /* 0x000fe4000f8e003f */
[----:B------:R-:W-:Y:S02]  /*0e40*/  UIMAD UR37, UR11, UR13, URZ ;  /* 0x0000000d0b2572a4 */ /* 0x000fe4000f8e023f */
[----:B------:R-:W-:Y:S01]  /*0e50*/  @!UP2 UMOV UR12, UR4 ;  /* 0x00000004000cac82 */ /* 0x000fe20008000000 */
[----:B------:R-:W-:Y:S01]  /*0e60*/  @!UP2 UMOV UR18, UR5 ;  /* 0x000000050012ac82 */ /* 0x000fe20008000000 */
[----:B------:R-:W-:-:S02]  /*0e70*/  UIADD3 UR37, UR49, UR37, URZ ;  /* 0x0000002531257290 */ /* 0x000fc4000fffe03f */
[----:B------:R-:W-:-:S04]  /*0e80*/  UIADD3 UR4, UP1, UR12, UR48, URZ ;  /* 0x000000300c047290 */ /* 0x000fc8000ff3e03f */
[----:B------:R-:W-:Y:S02]  /*0e90*/  UIADD3.X UR5, UR18, UR37, URZ, UP1, !UPT ;  /* 0x0000002512057290 */ /* 0x000fe40008ffe43f */
[----:B------:R-:W-:Y:S02]  /*0ea0*/  USEL UR4, UR4, UR12, !UP0 ;  /* 0x0000000c04047287 */ /* 0x000fe4000c000000 */
[----:B------:R-:W-:-:S04]  /*0eb0*/  USEL UR5, UR5, UR18, !UP0 ;  /* 0x0000001205057287 */ /* 0x000fc8000c000000 */
[----:B0-----:R-:W-:Y:S01]  /*0ec0*/  ISETP.LE.U32.AND P0, PT, R6, UR4, PT ;  /* 0x0000000406007c0c */ /* 0x001fe2000bf03070 */
[----:B------:R-:W-:Y:S02]  /*0ed0*/  IMAD.U32 R16, RZ, RZ, UR4 ;  /* 0x00000004ff107e24 */ /* 0x000fe4000f8e00ff */
[----:B------:R-:W-:Y:S02]  /*0ee0*/  IMAD.U32 R0, RZ, RZ, UR5 ;  /* 0x00000005ff007e24 */ /* 0x000fe4000f8e00ff */
[----:B------:R-:W-:-:S03]  /*0ef0*/  IMAD.U32 R17, RZ, RZ, UR5 ;  /* 0x00000005ff117e24 */ /* 0x000fc6000f8e00ff */
[----:B------:R-:W-:Y:S02]  /*0f00*/  ISETP.GE.U32.AND.EX P0, PT, R0, R7, PT, P0 ;  /* 0x000000070000720c */ /* 0x000fe40003f06100 */
[----:B------:R-:W-:-:S11]  /*0f10*/  PRMT R0, RZ, 0x7610, R0 ;  /* 0x00007610ff007816 */ /* 0x000fd60000000000 */
[----:B------:R-:W-:Y:S05]  /*0f20*/  @P0 BRA `(.L_x_12) ;  /* 0x0000000400500947 */ /* 0x000fea0003800000 */
[----:B------:R-:W-:Y:S01]  /*0f30*/  ULDC.64 UR18, c[0x0][0x628] ;  /* 0x00018a0000127ab9 */ /* 0x000fe20000000a00 */
[C---:B------:R-:W-:Y:S01]  /*0f40*/  R2UR UR20, R16.reuse ;  /* 0x00000000101472ca */ /* 0x040fe200000e0000 */
[----:B------:R-:W-:Y:S01]  /*0f50*/  ULDC UR16, c[0x0][0x630] ;  /* 0x00018c0000107ab9 */ /* 0x000fe20000000800 */
[----:B------:R-:W-:Y:S02]  /*0f60*/  ISETP.NE.U32.AND P0, PT, RZ, UR18, PT ;  /* 0x00000012ff007c0c */ /* 0x000fe4000bf05070 */
[----:B------:R-:W-:Y:S02]  /*0f70*/  R2UR UR4, R16 ;  /* 0x00000000100472ca */ /* 0x000fe400000e0000 */
[----:B------:R-:W-:Y:S02]  /*0f80*/  ISETP.NE.AND.EX P0, PT, RZ, UR19, PT, P0 ;  /* 0x00000013ff007c0c */ /* 0x000fe4000bf05300 */
[----:B------:R-:W-:-:S11]  /*0f90*/  R2UR UR5, R17 ;  /* 0x00000000110572ca */ /* 0x000fd600000e0000 */
[----:B------:R-:W-:Y:S05]  /*0fa0*/  @!P0 BRA `(.L_x_13) ;  /* 0x0000000000308947 */ /* 0x000fea0003800000 */
[----:B------:R-:W-:Y:S01]  /*0fb0*/  R2UR UR4, R16 ;  /* 0x00000000100472ca */ /* 0x000fe200000e0000 */
[----:B------:R-:W-:Y:S01]  /*0fc0*/  ULDC UR12, c[0x0][0x634] ;  /* 0x00018d00000c7ab9 */ /* 0x000fe20000000800 */
[----:B------:R-:W-:-:S11]  /*0fd0*/  R2UR UR15, R17 ;  /* 0x00000000110f72ca */ /* 0x000fd600000e0000 */
[----:B------:R-:W-:-:S04]  /*0fe0*/  UIADD3 UR12, UP1, UR4, UR12, URZ ;  /* 0x0000000c040c7290 */ /* 0x000fc8000ff3e03f */
[----:B------:R-:W-:-:S04]  /*0ff0*/  UIADD3.X UR15, URZ, UR15, URZ, UP1, !UPT ;  /* 0x0000000f3f0f7290 */ /* 0x000fc80008ffe43f */
[----:B------:R-:W-:-:S04]  /*1000*/  UIMAD.WIDE.U32 UR4, UR15, UR18, URZ ;  /* 0x000000120f0472a5 */ /* 0x000fc8000f8e003f */
[----:B------:R-:W-:Y:S02]  /*1010*/  UIMAD.WIDE.U32 UR10, UP1, UR12, UR19, UR4 ;  /* 0x000000130c0a72a5 */ /* 0x000fe4000f820004 */
[----:B------:R-:W-:Y:S02]  /*1020*/  UIMAD.WIDE.U32 UR4, UR12, UR18, URZ ;  /* 0x000000120c0472a5 */ /* 0x000fe4000f8e003f */
[----:B------:R-:W-:Y:S02]  /*1030*/  UIADD3.X UR13, URZ, URZ, URZ, UP1, !UPT ;  /* 0x0000003f3f0d7290 */ /* 0x000fe40008ffe43f */
[----:B------:R-:W-:Y:S01]  /*1040*/  UIADD3 URZ, UP1, UR5, UR10, URZ ;  /* 0x0000000a053f7290 */ /* 0x000fe2000ff3e03f */
[----:B------:R-:W-:-:S03]  /*1050*/  UMOV UR12, UR11 ;  /* 0x0000000b000c7c82 */ /* 0x000fc60008000000 */
[----:B------:R-:W-:-:S12]  /*1060*/  UIMAD.WIDE.U32.X UR4, UR15, UR19, UR12, UP1 ;  /* 0x000000130f0472a5 */ /* 0x000fd800088e040c */
.L_x_13:
[----:B------:R-:W-:Y:S01]  /*1070*/  USHF.R.U64 UR4, UR4, UR16, UR5 ;  /* 0x0000001004047299 */ /* 0x000fe20008001205 */
[----:B------:R-:W-:Y:S01]  /*1080*/  R2UR UR11, R17 ;  /* 0x00000000110b72ca */ /* 0x000fe200000e0000 */
[----:B------:R-:W-:Y:S02]  /*1090*/  USHF.R.U32.HI UR5, URZ, UR16, UR5 ;  /* 0x000000103f057299 */ /* 0x000fe40008011605 */
[----:B------:R-:W-:Y:S01]  /*10a0*/  UIADD3 UR12, UP1, URZ, -UR4, URZ ;  /* 0x800000043f0c7290 */ /* 0x000fe2000ff3e03f */
[----:B------:R-:W-:Y:S01]  /*10b0*/  ULDC.64 UR18, c[0x0][0x620] ;  /* 0x0001880000127ab9 */ /* 0x000fe20000000a00 */
[----:B------:R-:W-:Y:S02]  /*10c0*/  UISETP.NE.AND UP2, UPT, UR38, URZ, UPT ;  /* 0x0000003f2600728c */ /* 0x000fe4000bf45270 */
[----:B------:R-:W-:Y:S01]  /*10d0*/  UIADD3.X UR5, URZ, ~UR5, URZ, UP1, !UPT ;  /* 0x800000053f057290 */ /* 0x000fe20008ffe43f */
[----:B------:R-:W-:Y:S01]  /*10e0*/  UMOV UR10, UR20 ;  /* 0x00000014000a7c82 */ /* 0x000fe20008000000 */
[----:B------:R-:W-:-:S02]  /*10f0*/  ULDC UR13, c[0x0][0x618] ;  /* 0x00018600000d7ab9 */ /* 0x000fc40000000800 */
[----:B------:R-:W-:Y:S02]  /*1100*/  UIMAD UR5, UR5, UR18, URZ ;  /* 0x00000012050572a4 */ /* 0x000fe4000f8e023f */
[----:B------:R-:W-:Y:S02]  /*1110*/  UIMAD.WIDE.U32 UR10, UR12, UR18, UR10 ;  /* 0x000000120c0a72a5 */ /* 0x000fe4000f8e000a */
[----:B------:R-:W-:Y:S02]  /*1120*/  UIMAD UR12, UR12, UR19, UR5 ;  /* 0x000000130c0c72a4 */ /* 0x000fe4000f8e0205 */
[----:B------:R-:W-:Y:S02]  /*1130*/  @UP2 UIMAD UR7, UR17, UR9, UR8 ;  /* 0x00000009110722a4 */ /* 0x000fe4000f8e0208 */
[----:B------:R-:W-:Y:S01]  /*1140*/  UIADD3 UR11, UR11, UR12, URZ ;  /* 0x0000000c0b0b7290 */ /* 0x000fe2000fffe03f */
[----:B------:R-:W-:Y:S01]  /*1150*/  ULDC.64 UR8, c[0x0][0x640] ;  /* 0x0001900000087ab9 */ /* 0x000fe20000000a00 */
[----:B------:R-:W-:-:S02]  /*1160*/  ULDC UR15, c[0x0][0x608] ;  /* 0x00018200000f7ab9 */ /* 0x000fc40000000800 */
[----:B------:R-:W-:Y:S01]  /*1170*/  USHF.R.U64 UR20, UR10, UR13, UR11 ;  /* 0x0000000d0a147299 */ /* 0x000fe2000800120b */
[----:B------:R-:W-:Y:S01]  /*1180*/  ISETP.NE.U32.AND P0, PT, RZ, UR8, PT ;  /* 0x00000008ff007c0c */ /* 0x000fe2000bf05070 */
[----:B------:R-:W-:Y:S01]  /*1190*/  USHF.R.U32.HI UR11, URZ, UR13, UR11 ;  /* 0x0000000d3f0b7299 */ /* 0x000fe2000801160b */
[----:B------:R-:W-:Y:S02]  /*11a0*/  ULDC UR21, c[0x0][0x658] ;  /* 0x0001960000157ab9 */ /* 0x000fe40000000800 */
[----:B------:R-:W-:Y:S01]  /*11b0*/  ISETP.NE.AND.EX P0, PT, RZ, UR9, PT, P0 ;  /* 0x00000009ff007c0c */ /* 0x000fe2000bf05300 */
[----:B------:R-:W-:Y:S02]  /*11c0*/  USHF.R.U64 UR25, UR20, UR15, UR11 ;  /* 0x0000000f14197299 */ /* 0x000fe4000800120b */
[----:B------:R-:W-:Y:S01]  /*11d0*/  USHF.R.U32.HI UR11, URZ, UR15, UR11 ;  /* 0x0000000f3f0b7299 */ /* 0x000fe2000801160b */
[----:B------:R-:W-:Y:S01]  /*11e0*/  UMOV UR10, 0xffffffff ;  /* 0xffffffff000a7882 */ /* 0x000fe20000000000 */
[----:B------:R-:W-:Y:S01]  /*11f0*/  ULDC UR5, c[0x0][0x600] ;  /* 0x0001800000057ab9 */ /* 0x000fe20000000800 */
[----:B------:R-:W-:-:S02]  /*1200*/  USHF.L.U32 UR10, UR10, UR21, URZ ;  /* 0x000000150a0a7299 */ /* 0x000fc4000800063f */
[----:B------:R-:W-:Y:S02]  /*1210*/  USHF.R.U64 UR26, UR25, UR21, UR11 ;  /* 0x00000015191a7299 */ /* 0x000fe4000800120b */
[----:B------:R-:W-:Y:S02]  /*1220*/  ULOP3.LUT UR15, URZ, UR10, URZ, 0x33, !UPT ;  /* 0x0000000a3f0f7292 */ /* 0x000fe4000f8e333f */
[----:B------:R-:W-:Y:S02]  /*1230*/  UIADD3 UR19, UR5, -0x1, URZ ;  /* 0xffffffff05137890 */ /* 0x000fe4000fffe03f */
[----:B------:R-:W-:Y:S01]  /*1240*/  USHF.R.U32.HI UR11, URZ, UR21, UR11 ;  /* 0x000000153f0b7299 */ /* 0x000fe2000801160b */
[----:B------:R-:W-:Y:S01]  /*1250*/  ULDC UR22, c[0x0][0x648] ;  /* 0x0001920000167ab9 */ /* 0x000fe20000000800 */
[----:B------:R-:W-:Y:S01]  /*1260*/  ULDC UR23, c[0x0][0x638] ;  /* 0x00018e0000177ab9 */ /* 0x000fe20000000800 */
[----:B------:R-:W-:Y:S01]  /*1270*/  UMOV UR24, 0x1 ;  /* 0x0000000100187882 */ /* 0x000fe20000000000 */
[----:B------:R-:W-:Y:S01]  /*1280*/  UMOV UR10, UR26 ;  /* 0x0000001a000a7c82 */ /* 0x000fe20008000000 */
[----:B------:R-:W-:Y:S07]  /*1290*/  @!P0 BRA `(.L_x_14) ;  /* 0x0000000000308947 */ /* 0x000fee0003800000 */
[----:B------:R-:W-:Y:S02]  /*12a0*/  ULDC UR16, c[0x0][0x64c] ;  /* 0x0001930000107ab9 */ /* 0x000fe40000000800 */
        /* <DEDUP_REMOVED lines=8> */
[----:B------:R-:W-:-:S07]  /*1330*/  UIMAD.WIDE.U32.X UR8, UR18, UR9, UR16, UP1 ;  /* 0x00000009120872a5 */ /* 0x000fce00088e0410 */
[----:B------:R-:W-:Y:S01]  /*1340*/  UMOV UR10, UR8 ;  /* 0x00000008000a7c82 */ /* 0x000fe20008000000 */
[----:B------:R-:W-:-:S05]  /*1350*/  UMOV UR11, UR9 ;  /* 0x00000009000b7c82 */ /* 0x000fca0008000000 */
.L_x_14:
[----:B------:R-:W-:Y:S01]  /*1360*/  USHF.R.U64 UR9, UR10, UR22, UR11 ;  /* 0x000000160a097299 */ /* 0x000fe2000800120b */
[----:B------:R-:W-:Y:S01]  /*1370*/  IMAD.MOV.U32 R0, RZ, RZ, 0x1 ;  /* 0x00000001ff007424 */ /* 0x000fe200078e00ff */
[----:B------:R-:W-:Y:S01]  /*1380*/  USHF.L.U32 UR8, UR24, UR21, URZ ;  /* 0x0000001518087299 */ /* 0x000fe2000800063f */
[----:B------:R-:W-:Y:S01]  /*1390*/  IMAD.U32 R19, RZ, RZ, UR4 ;  /* 0x00000004ff137e24 */ /* 0x000fe2000f8e00ff */
[----:B------:R-:W-:Y:S02]  /*13a0*/  ULOP3.LUT UR15, UR25, UR15, URZ, 0xc0, !UPT ;  /* 0x0000000f190f7292 */ /* 0x000fe4000f8ec03f */
[----:B------:R-:W-:Y:S02]  /*13b0*/  UIADD3 UR10, -UR9, URZ, URZ ;  /* 0x0000003f090a7290 */ /* 0x000fe4000fffe13f */
[----:B------:R-:W-:Y:S02]  /*13c0*/  UIMAD UR15, UR8, UR9, UR15 ;  /* 0x00000009080f72a4 */ /* 0x000fe4000f8e020f */
[----:B------:R-:W-:-:S02]  /*13d0*/  ULOP3.LUT UR19, UR20, UR19, URZ, 0xc0, !UPT ;  /* 0x0000001314137292 */ /* 0x000fc4000f8ec03f */
[----:B------:R-:W-:Y:S01]  /*13e0*/  UIMAD UR8, UR10, UR23, UR26 ;  /* 0x000000170a0872a4 */ /* 0x000fe2000f8e021a */
[----:B------:R-:W-:Y:S01]  /*13f0*/  ULDC UR9, c[0x0][0x610] ;  /* 0x0001840000097ab9 */ /* 0x000fe20000000800 */
[----:B------:R-:W-:Y:S02]  /*1400*/  UISETP.NE.AND UP1, UPT, UR38, URZ, UPT ;  /* 0x0000003f2600728c */ /* 0x000fe4000bf25270 */
[----:B------:R-:W-:Y:S02]  /*1410*/  UIMAD UR7, UR15, UR9, UR7 ;  /* 0x000000090f0772a4 */ /* 0x000fe4000f8e0207 */
[----:B------:R-:W-:-:S04]  /*1420*/  UIMAD UR8, UR8, UR5, UR19 ;  /* 0x00000005080872a4 */ /* 0x000fc8000f8e0213 */
[----:B------:R-:W-:Y:S02]  /*1430*/  USEL UR5, UR8, UR7, !UP1 ;  /* 0x0000000708057287 */ /* 0x000fe4000c800000 */
[----:B------:R-:W-:-:S04]  /*1440*/  USEL UR7, UR7, UR8, !UP1 ;  /* 0x0000000807077287 */ /* 0x000fc8000c800000 */
[----:B------:R-:W-:Y:S02]  /*1450*/  IMAD.U32 R2, RZ, RZ, UR5 ;  /* 0x00000005ff027e24 */ /* 0x000fe4000f8e00ff */
[----:B------:R-:W-:-:S07]  /*1460*/  IMAD.U32 R18, RZ, RZ, UR7 ;  /* 0x00000007ff127e24 */ /* 0x000fce000f8e00ff */
.L_x_12:
[----:B------:R-:W-:Y:S05]  /*1470*/  @!P1 BRA `(.L_x_15) ;  /* 0x00000000000c9947 */ /* 0x000fea0003800000 */
[----:B------:R-:W-:Y:S01]  /*1480*/  UCGABAR_WAIT ;  /* 0x0000000000007dc7 */ /* 0x000fe20008000000 */
[----:B------:R-:W-:Y:S01]  /*1490*/  CCTL.IVALL ;  /* 0x00000000ff00798f */ /* 0x000fe20002000000 */
[----:B------:R-:W-:Y:S05]  /*14a0*/  BRA `(.L_x_16) ;  /* 0x0000000000047947 */ /* 0x000fea0003800000 */
.L_x_15:
[----:B------:R-:W-:Y:S06]  /*14b0*/  BAR.SYNC.DEFER_BLOCKING 0x0 ;  /* 0x0000000000007b1d */ /* 0x000fec0000010000 */
.L_x_16:
[----:B------:R-:W-:Y:S02]  /*14c0*/  ULDC UR4, c[0x0][0x28c] ;  /* 0x0000a30000047ab9 */ /* 0x000fe40000000800 */
[----:B------:R-:W-:-:S04]  /*14d0*/  UIADD3 UR4, UR4, 0x3f, URZ ;  /* 0x0000003f04047890 */ /* 0x000fc8000fffe03f */
[----:B------:R-:W-:-:S04]  /*14e0*/  USHF.R.S32.HI UR5, URZ, 0x1f, UR4 ;  /* 0x0000001f3f057899 */ /* 0x000fc80008011404 */
[----:B------:R-:W-:-:S04]  /*14f0*/  ULEA.HI UR5, UR5, UR4, URZ, 0x6 ;  /* 0x0000000405057291 */ /* 0x000fc8000f8f303f */
[----:B------:R-:W-:Y:S01]  /*1500*/  USHF.R.S32.HI UR39, URZ, 0x6, UR5 ;  /* 0x000000063f277899 */ /* 0x000fe20008011405 */
[----:B------:R-:W-:Y:S11]  /*1510*/  @!P2 BRA `(.L_x_17) ;  /* 0x00000070007ca947 */ /* 0x000ff60003800000 */
[----:B------:R-:W-:-:S06]  /*1520*/  UISETP.GT.U32.AND UP1, UPT, UR14, 0x1, UPT ;  /* 0x000000010e00788c */ /* 0x000fcc000bf24070 */
[----:B------:R-:W-:-:S13]  /*1530*/  PLOP3.LUT P0, PT, PT, PT, UP1, 0x80, 0x0 ;  /* 0x000000000000781c */ /* 0x000fda0003f0f018 */
[----:B------:R-:W-:Y:S05]  /*1540*/  @P0 EXIT ;  /* 0x000000000000094d */ /* 0x000fea0003800000 */
.L_x_18:
[----:B------:R-:W-:-:S08]  /*1550*/  NOP ;  /* 0x0000000000007918 */ /* 0x000fd00000000000 */
[----:B------:R-:W0:Y:S02]  /*1560*/  USETMAXREG.TRY_ALLOC.CTAPOOL UP1, 0xe8 ;  /* 0x000000e8000079c8 */ /* 0x000e240008020600 */
[----:B0-----:R-:W-:-:S13]  /*1570*/  PLOP3.LUT P0, PT, PT, PT, UP1, 0x80, 0x0 ;  /* 0x000000000000781c */ /* 0x001fda0003f0f018 */
[----:B------:R-:W-:Y:S05]  /*1580*/  @!P0 BRA `(.L_x_18) ;  /* 0xfffffffc00f08947 */ /* 0x000fea000383ffff */
[----:B------:R-:W-:-:S13]  /*1590*/  LOP3.LUT P0, RZ, R0, 0xff, RZ, 0xc0, !PT ;  /* 0x000000ff00ff7812 */ /* 0x000fda000780c0ff */
[----:B------:R-:W-:Y:S05]  /*15a0*/  @!P0 EXIT ;  /* 0x000000000000894d */ /* 0x000fea0003800000 */
[----:B------:R-:W0:Y:S01]  /*15b0*/  S2UR UR5, SR_CgaCtaId ;  /* 0x00000000000579c3 */ /* 0x000e220000008800 */
[----:B------:R-:W-:Y:S01]  /*15c0*/  VIADD R5, R5, 0xffffffff ;  /* 0xffffffff05057836 */ /* 0x000fe20000000000 */
[CC--:B------:R-:W-:Y:S01]  /*15d0*/  LEA.HI R0, R9.reuse, R4.reuse, RZ, 0x2 ;  /* 0x0000000409007211 */ /* 0x0c0fe200078f10ff */
[----:B------:R-:W-:Y:S01]  /*15e0*/  UMOV UR42, 0x400 ;  /* 0x00000400002a7882 */ /* 0x000fe20000000000 */
[----:B------:R-:W-:Y:S01]  /*15f0*/  LEA.HI R9, R9, R4, RZ, 0x5 ;  /* 0x0000000409097211 */ /* 0x000fe200078f28ff */
[----:B------:R-:W-:Y:S01]  /*1600*/  USHF.R.U32.HI UR4, URZ, 0x3, UR39 ;  /* 0x000000033f047899 */ /* 0x000fe20008011627 */
[----:B------:R-:W-:Y:S01]  /*1610*/  R2UR UR44, R5 ;  /* 0x00000000052c72ca */ /* 0x000fe200000e0000 */
[----:B------:R-:W-:Y:S01]  /*1620*/  ULOP3.LUT UR43, UR39, 0x7, URZ, 0xc0, !UPT ;  /* 0x00000007272b7892 */ /* 0x000fe2000f8ec03f */
[--C-:B------:R-:W-:Y:S01]  /*1630*/  SHF.R.S32.HI R106, RZ, 0x2, R0.reuse ;  /* 0x00000002ff6a7819 */ /* 0x100fe20000011400 */
[----:B------:R-:W-:Y:S01]  /*1640*/  UISETP.LT.AND UP1, UPT, UR39, 0x1, UPT ;  /* 0x000000012700788c */ /* 0x000fe2000bf21270 */
[----:B------:R-:W-:Y:S01]  /*1650*/  SHF.R.S32.HI R3, RZ, 0x1f, R0 ;  /* 0x0000001fff037819 */ /* 0x000fe20000011400 */
[----:B------:R-:W-:Y:S01]  /*1660*/  ULOP3.LUT UR4, UR4, 0x1, URZ, 0xc0, !UPT ;  /* 0x0000000104047892 */ /* 0x000fe2000f8ec03f */
[----:B------:R-:W-:Y:S01]  /*1670*/  SHF.R.S32.HI R9, RZ, 0x5, R9 ;  /* 0x00000005ff097819 */ /* 0x000fe20000011409 */
[----:B------:R-:W-:Y:S01]  /*1680*/  ULDC UR6, c[0x0][0x284] ;  /* 0x0000a10000067ab9 */ /* 0x000fe20000000800 */
[----:B------:R-:W-:Y:S01]  /*1690*/  LEA.HI R3, R3, R106, RZ, 0x3 ;  /* 0x0000006a03037211 */ /* 0x000fe200078f18ff */
[----:B------:R-:W-:Y:S01]  /*16a0*/  USEL UR43, UR43, URZ, !UP0 ;  /* 0x0000003f2b2b7287 */ /* 0x000fe2000c000000 */
[----:B------:R-:W-:Y:S01]  /*16b0*/  ISETP.NE.AND P0, PT, R5, RZ, PT ;  /* 0x000000ff0500720c */ /* 0x000fe20003f05270 */
[----:B------:R-:W-:Y:S01]  /*16c0*/  USEL UR46, UR39, 0x1, UP1 ;  /* 0x00000001272e7887 */ /* 0x000fe20008800000 */
[----:B------:R-:W-:Y:S01]  /*16d0*/  LOP3.LUT R3, R3, 0xfffffff8, RZ, 0xc0, !PT ;  /* 0xfffffff803037812 */ /* 0x000fe200078ec0ff */
[----:B------:R-:W-:Y:S01]  /*16e0*/  USHF.L.U32 UR44, UR44, 0x3, URZ ;  /* 0x000000032c2c7899 */ /* 0x000fe2000800063f */
[----:B------:R-:W-:Y:S01]  /*16f0*/  SEL R118, RZ, 0x1, P0 ;  /* 0x00000001ff767807 */ /* 0x000fe20000000000 */
[----:B------:R-:W-:-:S02]  /*1700*/  UISETP.EQ.U32.AND UP0, UPT, UR4, 0x1, !UP0 ;  /* 0x000000010400788c */ /* 0x000fc4000c702070 */
[----:B------:R-:W-:Y:S01]  /*1710*/  IMAD.IADD R106, R106, 0x1, -R3 ;  /* 0x000000016a6a7824 */ /* 0x000fe200078e0a03 */
[----:B0-----:R-:W-:Y:S01]  /*1720*/  ULEA UR42, UR5, UR42, 0x18 ;  /* 0x0000002a052a7291 */ /* 0x001fe2000f8ec03f */
[----:B------:R-:W-:Y:S01]  /*1730*/  IMAD.U32 R110, RZ, RZ, UR44 ;  /* 0x0000002cff6e7e24 */ /* 0x000fe2000f8e00ff */
[----:B------:R-:W-:Y:S01]  /*1740*/  LOP3.LUT R3, R0, 0xfffffffc, RZ, 0xc0, !PT ;  /* 0xfffffffc00037812 */ /* 0x000fe200078ec0ff */
[C-C-:B------:R-:W-:Y:S01]  /*1750*/  IMAD R113, R9.reuse, -0x10, -R106.reuse ;  /* 0xfffffff009717824 */ /* 0x140fe200078e0a6a */
[----:B------:R-:W-:Y:S01]  /*1760*/  UIADD3 UR45, UR42, 0x90, URZ ;  /* 0x000000902a2d7890 */ /* 0x000fe2000fffe03f */
[--C-:B------:R-:W-:Y:S01]  /*1770*/  SHF.R.S32.HI R107, RZ, 0x1f, R106.reuse ;  /* 0x0000001fff6b7819 */ /* 0x100fe2000001146a */
[----:B------:R-:W-:Y:S01]  /*1780*/  ULOP3.LUT UR40, UR36, 0x1, URZ, 0xfc, !UPT ;  /* 0x0000000124287892 */ /* 0x000fe2000f8efc3f */
[----:B------:R-:W-:Y:S01]  /*1790*/  LOP3.LUT R112, R110, 0x8, RZ, 0xc0, !PT ;  /* 0x000000086e707812 */ /* 0x000fe200078ec0ff */
[----:B------:R-:W-:Y:S01]  /*17a0*/  IMAD.IADD R108, R4, 0x1, -R3 ;  /* 0x00000001046c7824 */ /* 0x000fe200078e0a03 */
[----:B------:R-:W-:Y:S01]  /*17b0*/  LOP3.LUT R110, R110, 0x8, RZ, 0xc, !PT ;  /* 0x000000086e6e7812 */ /* 0x000fe200078e0cff */
[----:B------:R-:W-:Y:S01]  /*17c0*/  IMAD.U32 R109, RZ, RZ, UR45 ;  /* 0x0000002dff6d7e24 */ /* 0x000fe2000f8e00ff */
[----:B------:R-:W-:Y:S01]  /*17d0*/  LOP3.LUT R112, R112, 0x18, RZ, 0x3c, !PT ;  /* 0x0000001870707812 */ /* 0x000fe200078e3cff */
[----:B------:R-:W-:Y:S01]  /*17e0*/  IMAD.WIDE R106, R9, 0x10, R106 ;  /* 0x00000010096a7825 */ /* 0x000fe200078e026a */
[----:B------:R-:W-:-:S02]  /*17f0*/  USHF.L.U32 UR41, UR39, 0x1, URZ ;  /* 0x0000000127297899 */ /* 0x000fc4000800063f */
[----:B------:R-:W-:Y:S01]  /*1800*/  UIADD3 UR46, -UR46, UR39, URZ ;  /* 0x000000272e2e7290 */ /* 0x000fe2000fffe13f */
[----:B------:R-:W-:Y:S01]  /*1810*/  VIADD R111, R109, UR44 ;  /* 0x0000002c6d6f7c36 */ /* 0x000fe20008000000 */
[----:B------:R-:W-:Y:S01]  /*1820*/  USEL UR47, URZ, 0x1, !UP0 ;  /* 0x000000013f2f7887 */ /* 0x000fe2000c000000 */
[----:B------:R-:W-:-:S11]  /*1830*/  VIADD R113, R113, UR6 ;  /* 0x0000000671717c36 */ /* 0x000fd60008000000 */
.L_x_198:
[----:B------:R-:W-:Y:S01]  /*1840*/  SHF.L.U32 R0, R118, 0x1f, RZ ;  /* 0x0000001f76007819 */ /* 0x000fe200000006ff */
[----:B------:R-:W-:Y:S02]  /*1850*/  ULDC UR4, c[0x0][0x28c] ;  /* 0x0000a30000047ab9 */ /* 0x000fe40000000800 */
[----:B------:R-:W-:Y:S01]  /*1860*/  ISETP.LT.AND P1, PT, RZ, UR4, PT ;  /* 0x00000004ff007c0c */ /* 0x000fe2000bf21270 */
[----:B0-----:R-:W0:Y:S02]  /*1870*/  SYNCS.PHASECHK.TRANS64.TRYWAIT P0, [R109+UR44], R0 ;  /* 0x000000006d0075a7 */ /* 0x001e24000800016c */
[----:B0-----:R-:W-:Y:S10]  /*1880*/  @!P0 BRA `(.L_x_19) ;  /* 0x00000080003c8947 */ /* 0x001ff40003800000 */
.L_x_224:
[----:B------:R-:W-:Y:S05]  /*1890*/  @P1 BRA `(.L_x_20) ;  /* 0x0000000000401947 */ /* 0x000fea0003800000 */
[----:B0-----:R-:W-:Y:S01]  /*18a0*/  MOV R0, 0x0 ;  /* 0x0000000000007802 */ /* 0x001fe20000000f00 */
[----:B------:R-:W-:Y:S01]  /*18b0*/  ULDC.64 UR4, c[0x4][0x68] ;  /* 0x01001a0000047ab9 */ /* 0x000fe20000000a00 */
[----:B------:R-:W-:Y:S01]  /*18c0*/  ULDC.64 UR6, c[0x4][0x8] ;  /* 0x0100020000067ab9 */ /* 0x000fe20000000a00 */
[----:B------:R-:W-:Y:S01]  /*18d0*/  IMAD.U32 R4, RZ, RZ, UR4 ;  /* 0x00000004ff047e24 */ /* 0x000fe2000f8e00ff */
[----:B------:R0:W1:Y:S01]  /*18e0*/  LDC.64 R14, c[0x4][R0] ;  /* 0x01000000000e7b82 */ /* 0x0000620000000a00 */
[----:B------:R-:W-:Y:S01]  /*18f0*/  IMAD.U32 R5, RZ, RZ, UR5 ;  /* 0x00000005ff057e24 */ /* 0x000fe2000f8e00ff */
[----:B------:R-:W-:Y:S01]  /*1900*/  ULDC.64 UR4, c[0x4][0x70] ;  /* 0x01001c0000047ab9 */ /* 0x000fe20000000a00 */
[----:B------:R-:W-:Y:S02]  /*1910*/  IMAD.U32 R10, RZ, RZ, UR6 ;  /* 0x00000006ff0a7e24 */ /* 0x000fe4000f8e00ff */
[----:B------:R-:W-:Y:S02]  /*1920*/  IMAD.U32 R6, RZ, RZ, UR4 ;  /* 0x00000004ff067e24 */ /* 0x000fe4000f8e00ff */
[----:B------:R-:W-:-:S02]  /*1930*/  IMAD.U32 R7, RZ, RZ, UR5 ;  /* 0x00000005ff077e24 */ /* 0x000fc4000f8e00ff */
[----:B------:R-:W-:Y:S02]  /*1940*/  IMAD.U32 R11, RZ, RZ, UR7 ;  /* 0x00000007ff0b7e24 */ /* 0x000fe4000f8e00ff */
[----:B------:R-:W-:Y:S02]  /*1950*/  IMAD.MOV.U32 R8, RZ, RZ, 0x1e1 ;  /* 0x000001e1ff087424 */ /* 0x000fe400078e00ff */
[----:B------:R-:W-:Y:S02]  /*1960*/  IMAD.MOV.U32 R12, RZ, RZ, 0x1 ;  /* 0x00000001ff0c7424 */ /* 0x000fe400078e00ff */
[----:B0-----:R-:W-:-:S07]  /*1970*/  IMAD.MOV.U32 R13, RZ, RZ, RZ ;  /* 0x000000ffff0d7224 */ /* 0x001fce00078e00ff */
[----:B------:R-:W-:-:S07]  /*1980*/  LEPC R20, `(.L_x_20) ;  /* 0x000000001014794e */ /* 0x000fce0000000000 */
[----:B-1---5:R-:W-:Y:S05]  /*1990*/  CALL.ABS.NOINC R14 ;  /* 0x000000000e007343 */ /* 0x022fea0003c00000 */
.L_x_20:
[----:B0-----:R-:W-:-:S05]  /*19a0*/  IMAD.U32 R0, RZ, RZ, UR40 ;  /* 0x00000028ff007e24 */ /* 0x001fca000f8e00ff */
[----:B------:R-:W-:-:S13]  /*19b0*/  ISETP.NE.AND P0, PT, R0, 0x3, PT ;  /* 0x000000030000780c */ /* 0x000fda0003f05270 */
[----:B------:R-:W-:Y:S05]  /*19c0*/  @!P0 BRA `(.L_x_21) ;  /* 0x0000000000048947 */ /* 0x000fea0003800000 */
[----:B------:R-:W-:Y:S01]  /*19d0*/  BPT.TRAP 0x1 ;  /* 0x000000040000795c */ /* 0x000fe20000300000 */
.L_x_21:
[----:B------:R-:W-:Y:S02]  /*19e0*/  IMAD.U32 R3, RZ, RZ, UR43 ;  /* 0x0000002bff037e24 */ /* 0x000fe4000f8e00ff */
[----:B------:R-:W-:-:S03]  /*19f0*/  IMAD.U32 R0, RZ, RZ, UR47 ;  /* 0x0000002fff007e24 */ /* 0x000fc6000f8e00ff */
[----:B------:R-:W-:Y:S02]  /*1a00*/  LEA R3, R3, UR42, 0x3 ;  /* 0x0000002a03037c11 */ /* 0x000fe4000f8e18ff */
[----:B------:R-:W-:-:S04]  /*1a10*/  SHF.L.U32 R0, R0, 0x1f, RZ ;  /* 0x0000001f00007819 */ /* 0x000fc800000006ff */
[----:B------:R0:W1:Y:S01]  /*1a20*/  SYNCS.PHASECHK.TRANS64.TRYWAIT P1, [R3+URZ], R0 ;  /* 0x00000000030075a7 */ /* 0x000062000802017f */
[----:B------:R-:W-:Y:S05]  /*1a30*/  @!P0 BRA `(.L_x_22) ;  /* 0x0000000000048947 */ /* 0x000fea0003800000 */
[----:B------:R-:W-:Y:S01]  /*1a40*/  BPT.TRAP 0x1 ;  /* 0x000000040000795c */ /* 0x000fe20000300000 */
.L_x_22:
[----:B------:R-:W-:-:S05]  /*1a50*/  IMAD.U32 R4, RZ, RZ, UR46 ;  /* 0x0000002eff047e24 */ /* 0x000fca000f8e00ff */
[----:B------:R-:W-:Y:S01]  /*1a60*/  ISETP.GE.AND P2, PT, R4, 0x1, PT ;  /* 0x000000010400780c */ /* 0x000fe20003f46270 */
[----:B-1----:R-:W-:-:S12]  /*1a70*/  @P1 BRA `(.L_x_23) ;  /* 0x0000000000081947 */ /* 0x002fd80003800000 */
[----:B------:R-:W1:Y:S02]  /*1a80*/  SYNCS.PHASECHK.TRANS64.TRYWAIT P1, [R3+URZ], R0 ;  /* 0x00000000030075a7 */ /* 0x000e64000802017f */
[----:B-1----:R-:W-:Y:S05]  /*1a90*/  @!P1 BRA `(.L_x_24) ;  /* 0x0000007c00cc9947 */ /* 0x002fea0003800000 */
.L_x_23:
[----:B------:R-:W-:Y:S05]  /*1aa0*/  WARPSYNC.ALL ;  /* 0x0000000000007948 */ /* 0x000fea0003800000 */
[----:B------:R-:W-:Y:S01]  /*1ab0*/  UIADD3 UR5, UR42, 0x180, URZ ;  /* 0x000001802a057890 */ /* 0x000fe2000fffe03f */
[----:B------:R-:W-:Y:S01]  /*1ac0*/  WARPGROUP.ARRIVE ;  /* 0x00000000000079c5 */ /* 0x000fe20000000000 */
[----:B------:R-:W-:Y:S02]  /*1ad0*/  UIADD3 UR4, UR42, 0x10180, URZ ;  /* 0x000101802a047890 */ /* 0x000fe4000fffe03f */
[----:B------:R-:W-:Y:S02]  /*1ae0*/  USHF.R.U32.HI UR5, URZ, 0x4, UR5 ;  /* 0x000000043f057899 */ /* 0x000fe40008011605 */
[----:B------:R-:W-:-:S02]  /*1af0*/  USHF.R.U32.HI UR4, URZ, 0x4, UR4 ;  /* 0x000000043f047899 */ /* 0x000fc40008011604 */
[----:B------:R-:W-:Y:S02]  /*1b00*/  ULOP3.LUT UR5, UR5, 0x3fff, URZ, 0xc0, !UPT ;  /* 0x00003fff05057892 */ /* 0x000fe4000f8ec03f */
[----:B------:R-:W-:Y:S02]  /*1b10*/  ULOP3.LUT UR4, UR4, 0x3fff, URZ, 0xc0, !UPT ;  /* 0x00003fff04047892 */ /* 0x000fe4000f8ec03f */
[----:B------:R-:W-:Y:S02]  /*1b20*/  ULOP3.LUT UR5, UR5, 0x10000, URZ, 0xfc, !UPT ;  /* 0x0001000005057892 */ /* 0x000fe4000f8efc3f */
[----:B------:R-:W-:Y:S02]  /*1b30*/  ULOP3.LUT UR4, UR4, 0x10000, URZ, 0xfc, !UPT ;  /* 0x0001000004047892 */ /* 0x000fe4000f8efc3f */
[----:B------:R-:W-:Y:S02]  /*1b40*/  ULEA UR7, UR43, UR5, 0x9 ;  /* 0x000000052b077291 */ /* 0x000fe4000f8e483f */
[----:B------:R-:W-:Y:S01]  /*1b50*/  UIMAD UR6, UR43, 0x500, UR4 ;  /* 0x000005002b0678a4 */ /* 0x000fe2000f8e0204 */
[----:B------:R-:W-:Y:S01]  /*1b60*/  UMOV UR9, 0x40000040 ;  /* 0x4000004000097882 */ /* 0x000fe20000000000 */
[----:B------:R-:W-:-:S02]  /*1b70*/  UMOV UR11, 0x40000040 ;  /* 0x40000040000b7882 */ /* 0x000fc40000000000 */
[----:B------:R-:W-:Y:S01]  /*1b80*/  UIADD3 UR12, UR6, 0x100, URZ ;  /* 0x00000100060c7890 */ /* 0x000fe2000fffe03f */
[----:B------:R-:W-:Y:S02]  /*1b90*/  UMOV UR8, UR7 ;  /* 0x0000000700087c82 */ /* 0x000fe40008000000 */
[----:B------:R-:W-:Y:S01]  /*1ba0*/  UMOV UR10, UR6 ;  /* 0x00000006000a7c82 */ /* 0x000fe20008000000 */
[----:B------:R-:W-:Y:S01]  /*1bb0*/  UIADD3 UR13, UR6, 0x200, URZ ;  /* 0x00000200060d7890 */ /* 0x000fe2000fffe03f */
[----:B------:R-:W-:Y:S01]  /*1bc0*/  HGMMA.64x32x16.F32.BF16 R88, gdesc[UR8], RZ, !UPT, gsb0 ;  /* 0x00600000085879f0 */ /* 0x000fe2000c0018ff */
[----:B------:R-:W-:Y:S01]  /*1bd0*/  UMOV UR11, 0x40000040 ;  /* 0x40000040000b7882 */ /* 0x000fe20000000000 */
[----:B------:R-:W-:Y:S01]  /*1be0*/  UMOV UR10, UR12 ;  /* 0x0000000c000a7c82 */ /* 0x000fe20008000000 */
[----:B------:R-:W-:Y:S02]  /*1bf0*/  UIADD3 UR14, UR6, 0x300, URZ ;  /* 0x00000300060e7890 */ /* 0x000fe4000fffe03f */
[----:B------:R-:W-:Y:S01]  /*1c00*/  UIADD3 UR12, UR6, 0x400, URZ ;  /* 0x00000400060c7890 */ /* 0x000fe2000fffe03f */
[----:B------:R-:W-:-:S02]  /*1c10*/  WARPGROUP.DEPBAR.LE gsb0, 0x0 ;  /* 0x00008000000079c5 */ /* 0x000fc40000010000 */
[----:B------:R-:W-:-:S06]  /*1c20*/  WARPGROUP.ARRIVE ;  /* 0x00000000000079c5 */ /* 0x000fcc0000000000 */
[----:B------:R-:W-:Y:S01]  /*1c30*/  HGMMA.64x32x16.F32.BF16 R72, gdesc[UR8], RZ, !UPT, gsb0 ;  /* 0x00600000084879f0 */ /* 0x000fe2000c0018ff */
[----:B------:R-:W-:Y:S01]  /*1c40*/  UMOV UR10, UR13 ;  /* 0x0000000d000a7c82 */ /* 0x000fe20008000000 */
[----:B------:R-:W-:Y:S01]  /*1c50*/  UMOV UR11, 0x40000040 ;  /* 0x40000040000b7882 */ /* 0x000fe20000000000 */
[----:B------:R-:W-:Y:S01]  /*1c60*/  UIADD3 UR13, UR6, 0x202, URZ ;  /* 0x00000202060d7890 */ /* 0x000fe2000fffe03f */
[----:B------:R-:W-:Y:S02]  /*1c70*/  WARPGROUP.DEPBAR.LE gsb0, 0x0 ;  /* 0x00008000000079c5 */ /* 0x000fe40000010000 */
        /* <DEDUP_REMOVED lines=14> */
[----:B------:R-:W-:Y:S02]  /*1d60*/  UIADD3 UR8, UR7, 0x2, URZ ;  /* 0x0000000207087890 */ /* 0x000fe4000fffe03f */
[----:B------:R-:W-:Y:S01]  /*1d70*/  UIADD3 UR10, UR6, 0x2, URZ ;  /* 0x00000002060a7890 */ /* 0x000fe2000fffe03f */
[----:B------:R-:W-:Y:S01]  /*1d80*/  UMOV UR9, 0x40000040 ;  /* 0x4000004000097882 */ /* 0x000fe20000000000 */
[----:B------:R-:W-:Y:S01]  /*1d90*/  UMOV UR11, 0x40000040 ;  /* 0x40000040000b7882 */ /* 0x000fe20000000000 */
[----:B------:R-:W-:Y:S02]  /*1da0*/  WARPGROUP.DEPBAR.LE gsb0, 0x0 ;  /* 0x00008000000079c5 */ /* 0x000fe40000010000 */
[----:B------:R-:W-:-:S06]  /*1db0*/  WARPGROUP.ARRIVE ;  /* 0x00000000000079c5 */ /* 0x000fcc0000000000 */
[----:B------:R-:W-:Y:S01]  /*1dc0*/  HGMMA.64x32x16.F32.BF16 R88, gdesc[UR8], R88, gsb0 ;  /* 0x00600000085879f0 */ /* 0x000fe20008001858 */
[----:B------:R-:W-:Y:S01]  /*1dd0*/  UMOV UR10, UR12 ;  /* 0x0000000c000a7c82 */ /* 0x000fe20008000000 */
[----:B------:R-:W-:Y:S01]  /*1de0*/  UMOV UR11, 0x40000040 ;  /* 0x40000040000b7882 */ /* 0x000fe20000000000 */
[----:B------:R-:W-:Y:S01]  /*1df0*/  UIADD3 UR12, UR6, 0x402, URZ ;  /* 0x00000402060c7890 */ /* 0x000fe2000fffe03f */
        /* <DEDUP_REMOVED lines=55> */
[----:B------:R-:W-:Y:S02]  /*2170*/  UIADD3 UR7, UR6, 0x106, URZ ;  /* 0x0000010606077890 */ /* 0x000fe4000fffe03f */
        /* <DEDUP_REMOVED lines=23> */
[----:B------:R-:W-:Y:S03]  /*22f0*/  HGMMA.64x32x16.F32.BF16 R24, gdesc[UR8], R24, gsb0 ;  /* 0x00600000081879f0 */ /* 0x000fe60008001818 */
[----:B------:R-:W-:Y:S02]  /*2300*/  WARPGROUP.DEPBAR.LE gsb0, 0x0 ;  /* 0x00008000000079c5 */ /* 0x000fe40000010000 */
[----:B------:R-:W-:Y:S05]  /*2310*/  @!P2 BRA `(.L_x_25) ;  /* 0x000000080098a947 */ /* 0x000fea0003800000 */
[----:B------:R-:W-:Y:S01]  /*2320*/  UIADD3 UR6, UR43, 0x1, URZ ;  /* 0x000000012b067890 */ /* 0x000fe2000fffe03f */
[----:B01----:R-:W-:Y:S02]  /*2330*/  IMAD.U32 R0, RZ, RZ, UR46 ;  /* 0x0000002eff007e24 */ /* 0x003fe4000f8e00ff */
[----:B------:R-:W-:Y:S01]  /*2340*/  IMAD.U32 R3, RZ, RZ, UR43 ;  /* 0x0000002bff037e24 */ /* 0x000fe2000f8e00ff */
[----:B------:R-:W-:-:S04]  /*2350*/  UISETP.NE.AND UP0, UPT, UR6, 0x8, UPT ;  /* 0x000000080600788c */ /* 0x000fc8000bf05270 */
[----:B------:R-:W-:Y:S02]  /*2360*/  USEL UR7, URZ, 0x1, UP0 ;  /* 0x000000013f077887 */ /* 0x000fe40008000000 */
[----:B------:R-:W-:Y:S02]  /*2370*/  USEL UR6, UR6, URZ, UP0 ;  /* 0x0000003f06067287 */ /* 0x000fe40008000000 */
[----:B------:R-:W-:-:S06]  /*2380*/  ULOP3.LUT UR7, UR47, UR7, URZ, 0x3c, !UPT ;  /* 0x000000072f077292 */ /* 0x000fcc000f8e3c3f */
[----:B------:R-:W-:-:S07]  /*2390*/  IMAD.U32 R6, RZ, RZ, UR7 ;  /* 0x00000007ff067e24 */ /* 0x000fce000f8e00ff */
.L_x_32:
[----:B------:R-:W-:Y:S05]  /*23a0*/  @!P0 BRA `(.L_x_26) ;  /* 0x0000000000048947 */ /* 0x000fea0003800000 */
[----:B------:R-:W-:Y:S01]  /*23b0*/  BPT.TRAP 0x1 ;  /* 0x000000040000795c */ /* 0x000fe20000300000 */
.L_x_26:
[----:B------:R-:W-:Y:S01]  /*23c0*/  ULEA UR7, UR6, UR42, 0x3 ;  /* 0x0000002a06077291 */ /* 0x000fe2000f8e183f */
[----:B------:R-:W-:-:S08]  /*23d0*/  SHF.L.U32 R4, R6, 0x1f, RZ ;  /* 0x0000001f06047819 */ /* 0x000fd000000006ff */
[----:B------:R0:W1:Y:S01]  /*23e0*/  SYNCS.PHASECHK.TRANS64.TRYWAIT P1, [UR7], R4 ;  /* 0x00000004ff0075a7 */ /* 0x0000620008020147 */
[----:B------:R-:W-:Y:S05]  /*23f0*/  @!P0 BRA `(.L_x_27) ;  /* 0x0000000000048947 */ /* 0x000fea0003800000 */
[----:B------:R-:W-:Y:S01]  /*2400*/  BPT.TRAP 0x1 ;  /* 0x000000040000795c */ /* 0x000fe20000300000 */
.L_x_27:
[----:B-1----:R-:W-:Y:S05]  /*2410*/  @P1 BRA `(.L_x_28) ;  /* 0x0000000000081947 */ /* 0x002fea0003800000 */
[----:B------:R-:W1:Y:S02]  /*2420*/  SYNCS.PHASECHK.TRANS64.TRYWAIT P1, [UR7], R4 ;  /* 0x00000004ff0075a7 */ /* 0x000e640008020147 */
[----:B-1----:R-:W-:Y:S05]  /*2430*/  @!P1 BRA `(.L_x_29) ;  /* 0x0000007400789947 */ /* 0x002fea0003800000 */
.L_x_28:
[----:B------:R-:W-:Y:S01]  /*2440*/  ULEA UR12, UR6, UR5, 0x9 ;  /* 0x00000005060c7291 */ /* 0x000fe2000f8e483f */
[----:B------:R-:W-:Y:S01]  /*2450*/  WARPGROUP.ARRIVE ;  /* 0x00000000000079c5 */ /* 0x000fe20000000000 */
[----:B------:R-:W-:Y:S01]  /*2460*/  UIMAD UR7, UR6, 0x500, UR4 ;  /* 0x00000500060778a4 */ /* 0x000fe2000f8e0204 */
[----:B------:R-:W-:Y:S01]  /*2470*/  UMOV UR9, 0x40000040 ;  /* 0x4000004000097882 */ /* 0x000fe20000000000 */
[----:B------:R-:W-:Y:S02]  /*2480*/  UMOV UR11, 0x40000040 ;  /* 0x40000040000b7882 */ /* 0x000fe40000000000 */
[----:B------:R-:W-:Y:S01]  /*2490*/  UIADD3 UR13, UR7, 0x100, URZ ;  /* 0x00000100070d7890 */ /* 0x000fe2000fffe03f */
[----:B------:R-:W-:Y:S02]  /*24a0*/  UMOV UR8, UR12 ;  /* 0x0000000c00087c82 */ /* 0x000fe40008000000 */
[----:B------:R-:W-:Y:S01]  /*24b0*/  UMOV UR10, UR7 ;  /* 0x00000007000a7c82 */ /* 0x000fe20008000000 */
[----:B------:R-:W-:Y:S01]  /*24c0*/  UIADD3 UR14, UR7, 0x200, URZ ;  /* 0x00000200070e7890 */ /* 0x000fe2000fffe03f */
[----:B------:R-:W-:Y:S01]  /*24d0*/  HGMMA.64x32x16.F32.BF16 R88, gdesc[UR8], R88, gsb0 ;  /* 0x00600000085879f0 */ /* 0x000fe20008001858 */
[----:B------:R-:W-:Y:S01]  /*24e0*/  UMOV UR11, 0x40000040 ;  /* 0x40000040000b7882 */ /* 0x000fe20000000000 */
[----:B------:R-:W-:Y:S01]  /*24f0*/  UMOV UR10, UR13 ;  /* 0x0000000d000a7c82 */ /* 0x000fe20008000000 */
[----:B------:R-:W-:-:S02]  /*2500*/  UIADD3 UR15, UR7, 0x300, URZ ;  /* 0x00000300070f7890 */ /* 0x000fc4000fffe03f */
        /* <DEDUP_REMOVED lines=114> */
[----:B------:R-:W-:Y:S01]  /*2c30*/  BPT.TRAP 0x1 ;  /* 0x000000040000795c */ /* 0x000fe20000300000 */
.L_x_30:
[----:B------:R-:W-:Y:S01]  /*2c40*/  ISETP.NE.AND P1, PT, R23, RZ, PT ;  /* 0x000000ff1700720c */ /* 0x000fe20003f25270 */
[----:B------:R-:W-:-:S12]  /*2c50*/  UISETP.GT.U32.AND UP0, UPT, UR36, 0x1, UPT ;  /* 0x000000012400788c */ /* 0x000fd8000bf04070 */
[----:B01----:R-:W-:-:S05]  /*2c60*/  @P1 LEA R4, R3, UR42, 0x3 ;  /* 0x0000002a03041c11 */ /* 0x003fca000f8e18ff */
[----:B------:R-:W-:-:S05]  /*2c70*/  @P1 VIADD R5, R4, 0x40 ;  /* 0x0000004004051836 */ /* 0x000fca0000000000 */
[----:B------:R-:W-:-:S04]  /*2c80*/  @P1 PRMT R5, R22, 0x654, R5 ;  /* 0x0000065416051816 */ /* 0x000fc80000000005 */
[----:B------:R0:W-:Y:S01]  /*2c90*/  @P1 SYNCS.ARRIVE.TRANS64.RED.A1T0 RZ, [R5+URZ], RZ ;  /* 0x000000ff05ff19a7 */ /* 0x0001e2000810043f */
[----:B------:R-:W-:-:S13]  /*2ca0*/  PLOP3.LUT P1, PT, PT, PT, UP0, 0x80, 0x0 ;  /* 0x000000000000781c */ /* 0x000fda0003f2f008 */
[----:B0-----:R-:W-:Y:S05]  /*2cb0*/  @P1 BRA `(.L_x_31) ;  /* 0x0000000000041947 */ /* 0x001fea0003800000 */
[----:B------:R-:W-:Y:S01]  /*2cc0*/  BPT.TRAP 0x1 ;  /* 0x000000040000795c */ /* 0x000fe20000300000 */
.L_x_31:
[----:B------:R-:W-:Y:S01]  /*2cd0*/  UIADD3 UR6, UR6, 0x1, URZ ;  /* 0x0000000106067890 */ /* 0x000fe2000fffe03f */
[C---:B------:R-:W-:Y:S01]  /*2ce0*/  ISETP.GT.AND P2, PT, R0.reuse, 0x1, PT ;  /* 0x000000010000780c */ /* 0x040fe20003f44270 */
[----:B------:R-:W-:Y:S02]  /*2cf0*/  VIADD R3, R3, 0x1 ;  /* 0x0000000103037836 */ /* 0x000fe40000000000 */
[----:B------:R-:W-:Y:S01]  /*2d00*/  UISETP.NE.AND UP0, UPT, UR6, 0x8, UPT ;  /* 0x000000080600788c */ /* 0x000fe2000bf05270 */
[----:B------:R-:W-:Y:S02]  /*2d10*/  VIADD R0, R0, 0xffffffff ;  /* 0xffffffff00007836 */ /* 0x000fe40000000000 */
[C---:B------:R-:W-:Y:S01]  /*2d20*/  ISETP.NE.AND P1, PT, R3.reuse, 0x8, PT ;  /* 0x000000080300780c */ /* 0x040fe20003f25270 */
[----:B------:R-:W-:Y:S02]  /*2d30*/  USEL UR7, URZ, 0x1, UP0 ;  /* 0x000000013f077887 */ /* 0x000fe40008000000 */
[----:B------:R-:W-:Y:S01]  /*2d40*/  USEL UR6, UR6, URZ, UP0 ;  /* 0x0000003f06067287 */ /* 0x000fe20008000000 */
[----:B------:R-:W-:-:S03]  /*2d50*/  SEL R3, R3, RZ, P1 ;  /* 0x000000ff03037207 */ /* 0x000fc60000800000 */
[----:B------:R-:W-:Y:S01]  /*2d60*/  LOP3.LUT R6, R6, UR7, RZ, 0x3c, !PT ;  /* 0x0000000706067c12 */ /* 0x000fe2000f8e3cff */
[----:B------:R-:W-:Y:S07]  /*2d70*/  @P2 BRA `(.L_x_32) ;  /* 0xfffffff400882947 */ /* 0x000fee000383ffff */
.L_x_25:
[----:B01----:R-:W0:Y:S01]  /*2d80*/  LDC R0, c[0x0][0x28c] ;  /* 0x0000a300ff007b82 */ /* 0x003e220000000800 */
[----:B------:R1:W-:Y:S01]  /*2d90*/  SYNCS.ARRIVE.TRANS64.A1T0 RZ, [R110+UR45], RZ ;  /* 0x000000ff6eff79a7 */ /* 0x0003e2000810002d */
[----:B0-----:R-:W-:-:S13]  /*2da0*/  ISETP.GE.AND P1, PT, R0, 0x1, PT ;  /* 0x000000010000780c */ /* 0x001fda0003f26270 */
[----:B-1----:R-:W-:Y:S05]  /*2db0*/  @!P1 BRA `(.L_x_33) ;  /* 0x0000000000409947 */ /* 0x002fea0003800000 */
[----:B------:R-:W-:Y:S05]  /*2dc0*/  @!P0 BRA `(.L_x_34) ;  /* 0x0000000000048947 */ /* 0x000fea0003800000 */
[----:B------:R-:W-:Y:S01]  /*2dd0*/  BPT.TRAP 0x1 ;  /* 0x000000040000795c */ /* 0x000fe20000300000 */
.L_x_34:
[----:B------:R-:W-:Y:S01]  /*2de0*/  ISETP.NE.AND P0, PT, R23, RZ, PT ;  /* 0x000000ff1700720c */ /* 0x000fe20003f05270 */
[----:B------:R-:W-:-:S12]  /*2df0*/  IMAD.U32 R3, RZ, RZ, UR42 ;  /* 0x0000002aff037e24 */ /* 0x000fd8000f8e00ff */
[----:B------:R-:W-:-:S05]  /*2e00*/  VOTEU.ANY UP0, P0 ;  /* 0x00000000003f7886 */ /* 0x000fca0000000100 */
[----:B------:R-:W-:Y:S02]  /*2e10*/  @UP0 UIADD3 UR4, UR46, UR43, URZ ;  /* 0x0000002b2e040290 */ /* 0x000fe4000fffe03f */
[----:B------:R-:W-:-:S04]  /*2e20*/  UISETP.GT.U32.AND UP0, UPT, UR36, 0x1, UPT ;  /* 0x000000012400788c */ /* 0x000fc8000bf04070 */
[----:B------:R-:W-:-:S04]  /*2e30*/  IMAD.U32 R0, RZ, RZ, UR4 ;  /* 0x00000004ff007e24 */ /* 0x000fc8000f8e00ff */
[----:B------:R-:W-:-:S05]  /*2e40*/  @P0 IMAD.SHL.U32 R0, R0, 0x8, RZ ;  /* 0x0000000800000824 */ /* 0x000fca00078e00ff */
[----:B------:R-:W-:-:S04]  /*2e50*/  @P0 LOP3.LUT R0, R0, 0x38, RZ, 0xc0, !PT ;  /* 0x0000003800000812 */ /* 0x000fc800078ec0ff */
[----:B------:R-:W-:-:S04]  /*2e60*/  @P0 IADD3 R3, R3, 0x40, R0 ;  /* 0x0000004003030810 */ /* 0x000fc80007ffe000 */
[----:B------:R-:W-:-:S04]  /*2e70*/  @P0 PRMT R3, R22, 0x654, R3 ;  /* 0x0000065416030816 */ /* 0x000fc80000000003 */
[----:B------:R0:W-:Y:S01]  /*2e80*/  @P0 SYNCS.ARRIVE.TRANS64.RED.A1T0 RZ, [R3+URZ], RZ ;  /* 0x000000ff03ff09a7 */ /* 0x0001e2000810043f */
[----:B------:R-:W-:-:S13]  /*2e90*/  PLOP3.LUT P0, PT, PT, PT, UP0, 0x80, 0x0 ;  /* 0x000000000000781c */ /* 0x000fda0003f0f008 */
[----:B0-----:R-:W-:Y:S05]  /*2ea0*/  @P0 BRA `(.L_x_33) ;  /* 0x0000000000040947 */ /* 0x001fea0003800000 */
[----:B------:R-:W-:Y:S01]  /*2eb0*/  BPT.TRAP 0x1 ;  /* 0x000000040000795c */ /* 0x000fe20000300000 */
.L_x_33:
[----:B------:R-:W-:Y:S01]  /*2ec0*/  SHF.L.U32 R0, R118, 0x1f, RZ ;  /* 0x0000001f76007819 */ /* 0x000fe200000006ff */
[----:B------:R-:W-:Y:S01]  /*2ed0*/  UIADD3 UR43, UR41, UR43, URZ ;  /* 0x0000002b292b7290 */ /* 0x000fe2000fffe03f */
[----:B------:R-:W0:Y:S01]  /*2ee0*/  LDC R7, c[0x0][0x288] ;  /* 0x0000a200ff077b82 */ /* 0x000e220000000800 */
[----:B------:R-:W-:Y:S02]  /*2ef0*/  IMAD.SHL.U32 R12, R108, 0x2, RZ ;  /* 0x000000026c0c7824 */ /* 0x000fe400078e00ff */
[----:B------:R-:W-:Y:S02]  /*2f00*/  USHF.R.U32.HI UR4, URZ, 0x3, UR43 ;  /* 0x000000033f047899 */ /* 0x000fe4000801162b */
[----:B------:R-:W-:Y:S01]  /*2f10*/  UISETP.GT.U32.AND UP0, UPT, UR43, 0x7, UPT ;  /* 0x000000072b00788c */ /* 0x000fe2000bf04070 */
[----:B------:R-:W-:Y:S01]  /*2f20*/  SHF.R.S32.HI R13, RZ, 0x1f, R12 ;  /* 0x0000001fff0d7819 */ /* 0x000fe2000001140c */
[----:B------:R-:W-:Y:S01]  /*2f30*/  ULOP3.LUT UR4, UR4, 0x1, URZ, 0xc0, !UPT ;  /* 0x0000000104047892 */ /* 0x000fe2000f8ec03f */
[----:B------:R-:W1:Y:S01]  /*2f40*/  SYNCS.PHASECHK.TRANS64.TRYWAIT P0, [R109+UR44+0x10], R0 ;  /* 0x000010006d0075a7 */ /* 0x000e62000800016c */
[----:B------:R-:W-:-:S02]  /*2f50*/  UISETP.LT.U32.AND UP0, UPT, UR41, 0x8, UP0 ;  /* 0x000000082900788c */ /* 0x000fc40008701070 */
[----:B------:R-:W-:Y:S02]  /*2f60*/  UISETP.NE.U32.AND UP1, UPT, UR4, 0x1, UPT ;  /* 0x000000010400788c */ /* 0x000fe4000bf25070 */
[----:B------:R-:W-:Y:S02]  /*2f70*/  USEL UR5, URZ, 0x1, !UP0 ;  /* 0x000000013f057887 */ /* 0x000fe4000c000000 */
[----:B------:R-:W-:Y:S02]  /*2f80*/  UISETP.GT.U32.AND UP1, UPT, UR41, 0x7, !UP1 ;  /* 0x000000072900788c */ /* 0x000fe4000cf24070 */
[----:B------:R-:W-:Y:S02]  /*2f90*/  ULOP3.LUT UR43, UR43, 0x7, URZ, 0xc0, !UPT ;  /* 0x000000072b2b7892 */ /* 0x000fe4000f8ec03f */
[----:B------:R-:W-:-:S04]  /*2fa0*/  USEL UR4, URZ, 0x1, !UP1 ;  /* 0x000000013f047887 */ /* 0x000fc8000c800000 */
[----:B------:R-:W-:Y:S01]  /*2fb0*/  ULOP3.LUT UR47, UR4, UR47, UR5, 0x96, !UPT ;  /* 0x0000002f042f7292 */ /* 0x000fe2000f8e9605 */
[----:B01----:R-:W-:Y:S11]  /*2fc0*/  @!P0 BRA `(.L_x_35) ;  /* 0x0000006800ac8947 */ /* 0x003ff60003800000 */
.L_x_225:
[----:B------:R-:W-:Y:S01]  /*2fd0*/  IMAD.SHL.U32 R4, R18, 0x40, RZ ;  /* 0x0000004012047824 */ /* 0x000fe200078e00ff */
[----:B------:R-:W-:Y:S01]  /*2fe0*/  ULDC UR6, c[0x0][0x284] ;  /* 0x0000a10000067ab9 */ /* 0x000fe20000000800 */
[----:B------:R-:W-:Y:S01]  /*2ff0*/  IMAD R114, R2, 0xa0, RZ ;  /* 0x000000a002727824 */ /* 0x000fe200078e02ff */
[----:B------:R-:W-:Y:S01]  /*3000*/  SHF.R.S32.HI R11, RZ, 0x1f, R19 ;  /* 0x0000001fff0b7819 */ /* 0x000fe20000011413 */
[----:B------:R-:W-:Y:S01]  /*3010*/  ULDC.64 UR4, c[0x0][0x5d0] ;  /* 0x0001740000047ab9 */ /* 0x000fe20000000a00 */
[----:B------:R-:W-:Y:S01]  /*3020*/  ISETP.GE.AND P0, PT, R4, UR6, PT ;  /* 0x0000000604007c0c */ /* 0x000fe2000bf06270 */
[----:B------:R-:W-:Y:S01]  /*3030*/  IMAD.WIDE.U32 R2, R19, UR4, R12 ;  /* 0x0000000413027c25 */ /* 0x000fe2000f8e000c */
[----:B------:R-:W-:Y:S02]  /*3040*/  SHF.R.S32.HI R115, RZ, 0x1f, R114 ;  /* 0x0000001fff737819 */ /* 0x000fe40000011472 */
[C---:B------:R-:W-:Y:S01]  /*3050*/  ISETP.GE.OR P0, PT, R114.reuse, R7, P0 ;  /* 0x000000077200720c */ /* 0x040fe20000706670 */
[----:B0-----:R-:W-:Y:S01]  /*3060*/  IMAD R0, R11, UR4, RZ ;  /* 0x000000040b007c24 */ /* 0x001fe2000f8e02ff */
[----:B------:R-:W-:-:S03]  /*3070*/  IADD3 R8, P1, R114, R2, RZ ;  /* 0x0000000272087210 */ /* 0x000fc60007f3e0ff */
[----:B------:R-:W-:-:S05]  /*3080*/  IMAD R5, R19, UR5, R0 ;  /* 0x0000000513057c24 */ /* 0x000fca000f8e0200 */
[----:B------:R-:W-:-:S03]  /*3090*/  IADD3.X R9, R115, R3, R5, P1, !PT ;  /* 0x0000000373097210 */ /* 0x000fc60000ffe405 */
[----:B------:R-:W-:Y:S05]  /*30a0*/  @P0 BRA `(.L_x_36) ;  /* 0x0000004c00c40947 */ /* 0x000fea0003800000 */
[----:B------:R-:W0:Y:S01]  /*30b0*/  LDC.64 R2, c[0x0][0x5c8] ;  /* 0x00017200ff027b82 */ /* 0x000e220000000a00 */
[----:B-----5:R-:W-:Y:S01]  /*30c0*/  FSETP.NEU.AND P1, PT, R105, RZ, PT ;  /* 0x000000ff6900720b */ /* 0x020fe20003f2d000 */
[----:B------:R-:W-:Y:S01]  /*30d0*/  IMAD R5, R108, -0x2, R7 ;  /* 0xfffffffe6c057824 */ /* 0x000fe200078e0207 */
[----:B------:R-:W-:Y:S01]  /*30e0*/  BSSY B0, `(.L_x_36) ;  /* 0x00004ed000007945 */ /* 0x000fe20003800000 */
[----:B------:R-:W-:-:S04]  /*30f0*/  IMAD.WIDE R120, R18, 0x40, R106 ;  /* 0x0000004012787825 */ /* 0x000fc800078e026a */
[----:B------:R-:W-:Y:S02]  /*3100*/  IMAD.IADD R0, R5, 0x1, -R114 ;  /* 0x0000000105007824 */ /* 0x000fe400078e0a72 */
[----:B------:R-:W-:-:S03]  /*3110*/  IMAD.IADD R4, R113, 0x1, -R4 ;  /* 0x0000000171047824 */ /* 0x000fc600078e0a04 */
[----:B------:R-:W-:-:S04]  /*3120*/  ISETP.GT.AND P0, PT, R0, RZ, PT ;  /* 0x000000ff0000720c */ /* 0x000fc80003f04270 */
[----:B------:R-:W-:Y:S01]  /*3130*/  ISETP.GT.AND P2, PT, R4, RZ, P0 ;  /* 0x000000ff0400720c */ /* 0x000fe20000744270 */
[-C--:B0-----:R-:W-:Y:S02]  /*3140*/  IMAD R5, R121, R2.reuse, RZ ;  /* 0x0000000279057224 */ /* 0x081fe400078e02ff */
[----:B------:R-:W-:-:S04]  /*3150*/  IMAD.WIDE.U32 R8, R120, R2, R8 ;  /* 0x0000000278087225 */ /* 0x000fc800078e0008 */
[----:B------:R-:W-:-:S04]  /*3160*/  IMAD R5, R120, R3, R5 ;  /* 0x0000000378057224 */ /* 0x000fc800078e0205 */
[----:B------:R-:W-:Y:S01]  /*3170*/  IMAD.IADD R129, R9, 0x1, R5 ;  /* 0x0000000109817824 */ /* 0x000fe200078e0205 */
[----:B------:R-:W-:Y:S06]  /*3180*/  @!P1 BRA `(.L_x_37) ;  /* 0x0000003400c09947 */ /* 0x000fec0003800000 */
[----:B------:R-:W0:Y:S01]  /*3190*/  LDC.64 R122, c[0x0][0x5b8] ;  /* 0x00016e00ff7a7b82 */ /* 0x000e220000000a00 */
[----:B------:R-:W-:-:S07]  /*31a0*/  ULDC.64 UR4, c[0x0][0x5c0] ;  /* 0x0001700000047ab9 */ /* 0x000fce0000000a00 */
[----:B------:R-:W1:Y:S08]  /*31b0*/  LDC.64 R124, c[0x0][0x5b0] ;  /* 0x00016c00ff7c7b82 */ /* 0x000e700000000a00 */
[----:B------:R-:W2:Y:S01]  /*31c0*/  LDC.64 R126, c[0x0][0x5a8] ;  /* 0x00016a00ff7e7b82 */ /* 0x000ea20000000a00 */
[-C--:B0-----:R-:W-:Y:S02]  /*31d0*/  IMAD R10, R11, R122.reuse, RZ ;  /* 0x0000007a0b0a7224 */ /* 0x081fe400078e02ff */
[----:B------:R-:W-:-:S04]  /*31e0*/  IMAD.WIDE.U32 R6, R19, R122, R12 ;  /* 0x0000007a13067225 */ /* 0x000fc800078e000c */
[----:B------:R-:W-:Y:S01]  /*31f0*/  IMAD R119, R19, R123, R10 ;  /* 0x0000007b13777224 */ /* 0x000fe200078e020a */
[----:B------:R-:W-:Y:S01]  /*3200*/  IADD3 R14, P1, R114, R6, RZ ;  /* 0x00000006720e7210 */ /* 0x000fe20007f3e0ff */
[----:B-1----:R-:W-:-:S03]  /*3210*/  IMAD R5, R121, R124, RZ ;  /* 0x0000007c79057224 */ /* 0x002fc600078e02ff */
[----:B------:R-:W-:Y:S01]  /*3220*/  IADD3.X R15, R115, R7, R119, P1, !PT ;  /* 0x00000007730f7210 */ /* 0x000fe20000ffe477 */
[C---:B------:R-:W-:Y:S02]  /*3230*/  IMAD R123, R120.reuse, R125, R5 ;  /* 0x0000007d787b7224 */ /* 0x040fe400078e0205 */
[----:B------:R-:W-:-:S04]  /*3240*/  IMAD.WIDE.U32 R6, R120, R124, R14 ;  /* 0x0000007c78067225 */ /* 0x000fc800078e000e */
[----:B------:R-:W-:Y:S01]  /*3250*/  IMAD.IADD R5, R7, 0x1, R123 ;  /* 0x0000000107057824 */ /* 0x000fe200078e027b */
[----:B--2---:R-:W-:-:S04]  /*3260*/  LEA R20, P1, R6, R126, 0x1 ;  /* 0x0000007e06147211 */ /* 0x004fc800078208ff */
[----:B------:R-:W-:-:S05]  /*3270*/  LEA.HI.X R21, R6, R127, R5, 0x1, P1 ;  /* 0x0000007f06157211 */ /* 0x000fca00008f0c05 */
[----:B------:R-:W2:Y:S01]  /*3280*/  @P2 LDG.E.LTC128B.U16 R5, desc[UR50][R20.64] ;  /* 0x0000003214052981 */ /* 0x000ea2000c1e1520 */
[----:B------:R-:W-:Y:S01]  /*3290*/  IMAD.WIDE.U32 R6, R120, R124, R114 ;  /* 0x0000007c78067225 */ /* 0x000fe200078e0072 */
[----:B------:R-:W-:Y:S02]  /*32a0*/  BSSY B1, `(.L_x_38) ;  /* 0x0000015000017945 */ /* 0x000fe40003800000 */
[----:B------:R-:W-:-:S04]  /*32b0*/  IADD3 R116, P1, R12, R6, RZ ;  /* 0x000000060c747210 */ /* 0x000fc80007f3e0ff */
[----:B------:R-:W-:Y:S02]  /*32c0*/  IADD3.X R117, R13, R123, R7, P1, !PT ;  /* 0x0000007b0d757210 */ /* 0x000fe40000ffe407 */
[----:B------:R-:W-:Y:S01]  /*32d0*/  LEA R10, P1, R8, UR4, 0x1 ;  /* 0x00000004080a7c11 */ /* 0x000fe2000f8208ff */
[----:B------:R-:W-:-:S03]  /*32e0*/  IMAD.WIDE.U32 R116, R19, R122, R116 ;  /* 0x0000007a13747225 */ /* 0x000fc600078e0074 */
[----:B------:R-:W-:Y:S02]  /*32f0*/  LEA.HI.X R11, R8, UR5, R129, 0x1, P1 ;  /* 0x00000005080b7c11 */ /* 0x000fe400088f0c81 */
[----:B------:R-:W-:-:S04]  /*3300*/  ISETP.GT.AND P1, PT, R0, 0x1, PT ;  /* 0x000000010000780c */ /* 0x000fc80003f24270 */
[----:B------:R-:W-:Y:S01]  /*3310*/  ISETP.GT.AND P3, PT, R4, RZ, P1 ;  /* 0x000000ff0400720c */ /* 0x000fe20000f64270 */
[----:B--2---:R-:W-:-:S04]  /*3320*/  IMAD.U32 R6, R5, 0x10000, RZ ;  /* 0x0001000005067824 */ /* 0x004fc800078e00ff */
[----:B------:R-:W-:Y:S01]  /*3330*/  FMUL R7, R6, R105 ;  /* 0x0000006906077220 */ /* 0x000fe20000400000 */
[----:B------:R-:W-:-:S03]  /*3340*/  LEA R6, P4, R116, R126, 0x1 ;  /* 0x0000007e74067211 */ /* 0x000fc600078808ff */
[----:B------:R-:W-:-:S05]  /*3350*/  FFMA R7, R88, R104, R7 ;  /* 0x0000006858077223 */ /* 0x000fca0000000007 */
[----:B------:R-:W-:Y:S01]  /*3360*/  F2FP.BF16.F32.PACK_AB R8, RZ, R7 ;  /* 0x00000007ff08723e */ /* 0x000fe200000010ff */
[----:B------:R-:W-:-:S03]  /*3370*/  IMAD.IADD R7, R119, 0x1, R117 ;  /* 0x0000000177077824 */ /* 0x000fc600078e0275 */
[----:B------:R-:W-:Y:S01]  /*3380*/  PRMT R9, R8, 0x7610, R9 ;  /* 0x0000761008097816 */ /* 0x000fe20000000009 */
[----:B------:R-:W-:Y:S01]  /*3390*/  IMAD.SHL.U32 R8, R124, 0x8, RZ ;  /* 0x000000087c087824 */ /* 0x000fe200078e00ff */
[----:B------:R-:W-:-:S03]  /*33a0*/  LEA.HI.X R7, R116, R127, R7, 0x1, P4 ;  /* 0x0000007f74077211 */ /* 0x000fc600020f0c07 */
[----:B------:R0:W-:Y:S02]  /*33b0*/  @P2 STG.E.U16 desc[UR50][R10.64], R9 ;  /* 0x000000090a002986 */ /* 0x0001e4000c101532 */
[----:B0-----:R-:W-:Y:S01]  /*33c0*/  SHF.L.U64.HI R9, R124, 0x3, R125 ;  /* 0x000000037c097819 */ /* 0x001fe2000001027d */
[----:B------:R-:W-:Y:S06]  /*33d0*/  @!P3 BRA `(.L_x_39) ;  /* 0x000000000004b947 */ /* 0x000fec0003800000 */
[----:B------:R0:W5:Y:S02]  /*33e0*/  LDG.E.LTC128B.U16 R5, desc[UR50][R6.64+0x2] ;  /* 0x0000023206057981 */ /* 0x000164000c1e1520 */
.L_x_39:
[----:B------:R-:W-:Y:S05]  /*33f0*/  BSYNC B1 ;  /* 0x0000000000017941 */ /* 0x000fea0003800000 */
.L_x_38:
[----:B-----5:R-:W-:Y:S01]  /*3400*/  IMAD.U32 R18, R5, 0x10000, RZ ;  /* 0x0001000005127824 */ /* 0x020fe200078e00ff */
[----:B------:R-:W-:Y:S01]  /*3410*/  ISETP.GT.AND P0, PT, R4, 0x8, P0 ;  /* 0x000000080400780c */ /* 0x000fe20000704270 */
[----:B------:R-:W-:-:S04]  /*3420*/  IMAD.WIDE.U32 R8, R120, R124, R8 ;  /* 0x0000007c78087225 */ /* 0x000fc800078e0008 */
[----:B------:R-:W-:Y:S01]  /*3430*/  FMUL R18, R18, R105 ;  /* 0x0000006912127220 */ /* 0x000fe20000400000 */
[----:B------:R-:W-:Y:S01]  /*3440*/  IMAD.IADD R123, R123, 0x1, R9 ;  /* 0x000000017b7b7824 */ /* 0x000fe200078e0209 */
[----:B------:R-:W-:Y:S02]  /*3450*/  IADD3 R9, P2, R14, R8, RZ ;  /* 0x000000080e097210 */ /* 0x000fe40007f5e0ff */
[----:B------:R-:W-:-:S03]  /*3460*/  FFMA R18, R89, R104, R18 ;  /* 0x0000006859127223 */ /* 0x000fc60000000012 */
[----:B------:R-:W-:Y:S01]  /*3470*/  IMAD.X R20, R123, 0x1, R15, P2 ;  /* 0x000000017b147824 */ /* 0x000fe200010e060f */
[C---:B------:R-:W-:Y:S02]  /*3480*/  LEA R14, P2, R9.reuse, R126, 0x1 ;  /* 0x0000007e090e7211 */ /* 0x040fe400078408ff */
[----:B------:R-:W-:Y:S02]  /*3490*/  F2FP.BF16.F32.PACK_AB R18, RZ, R18 ;  /* 0x00000012ff12723e */ /* 0x000fe400000010ff */
[--C-:B------:R-:W-:Y:S02]  /*34a0*/  LEA.HI.X R15, R9, R127, R20.reuse, 0x1, P2 ;  /* 0x0000007f090f7211 */ /* 0x100fe400010f0c14 */
[----:B------:R-:W-:Y:S02]  /*34b0*/  PRMT R20, R18, 0x7610, R20 ;  /* 0x0000761012147816 */ /* 0x000fe40000000014 */
[----:B------:R-:W-:-:S03]  /*34c0*/  PRMT R18, R5, 0x7610, R18 ;  /* 0x0000761005127816 */ /* 0x000fc60000000012 */
[----:B------:R1:W-:Y:S04]  /*34d0*/  @P3 STG.E.U16 desc[UR50][R10.64+0x2], R20 ;  /* 0x000002140a003986 */ /* 0x0003e8000c101532 */
[----:B------:R-:W2:Y:S01]  /*34e0*/  @P0 LDG.E.LTC128B.U16 R18, desc[UR50][R14.64] ;  /* 0x000000320e120981 */ /* 0x000ea2000c1e1520 */
[----:B------:R-:W-:Y:S01]  /*34f0*/  IADD3 R12, P2, P3, R12, R8, R114 ;  /* 0x000000080c0c7210 */ /* 0x000fe20007b5e072 */
[----:B------:R-:W-:Y:S01]  /*3500*/  BSSY B1, `(.L_x_40) ;  /* 0x0000011000017945 */ /* 0x000fe20003800000 */
[----:B------:R-:W-:Y:S02]  /*3510*/  SHF.L.U64.HI R9, R2, 0x4, R3 ;  /* 0x0000000402097819 */ /* 0x000fe40000010203 */
[----:B------:R-:W-:Y:S02]  /*3520*/  IADD3.X R13, R13, R123, R115, P2, P3 ;  /* 0x0000007b0d0d7210 */ /* 0x000fe400017e6473 */
[----:B------:R-:W-:Y:S01]  /*3530*/  ISETP.GT.AND P1, PT, R4, 0x8, P1 ;  /* 0x000000080400780c */ /* 0x000fe20000f24270 */
[----:B------:R-:W-:-:S04]  /*3540*/  IMAD.WIDE.U32 R12, R19, R122, R12 ;  /* 0x0000007a130c7225 */ /* 0x000fc800078e000c */
[----:B------:R-:W-:Y:S02]  /*3550*/  IMAD.IADD R3, R119, 0x1, R13 ;  /* 0x0000000177037824 */ /* 0x000fe400078e020d */
[----:B--2---:R-:W-:-:S04]  /*3560*/  IMAD.U32 R8, R18, 0x10000, RZ ;  /* 0x0001000012087824 */ /* 0x004fc800078e00ff */
[----:B------:R-:W-:Y:S01]  /*3570*/  FMUL R5, R8, R105 ;  /* 0x0000006908057220 */ /* 0x000fe20000400000 */
[----:B------:R-:W-:Y:S02]  /*3580*/  LEA R8, P2, R2, R10, 0x4 ;  /* 0x0000000a02087211 */ /* 0x000fe400078420ff */
[----:B------:R-:W-:Y:S01]  /*3590*/  LEA R2, P3, R12, R126, 0x1 ;  /* 0x0000007e0c027211 */ /* 0x000fe200078608ff */
[----:B------:R-:W-:Y:S02]  /*35a0*/  FFMA R5, R90, R104, R5 ;  /* 0x000000685a057223 */ /* 0x000fe40000000005 */
[----:B------:R-:W-:Y:S01]  /*35b0*/  IMAD.X R9, R9, 0x1, R11, P2 ;  /* 0x0000000109097824 */ /* 0x000fe200010e060b */
[----:B------:R-:W-:Y:S02]  /*35c0*/  LEA.HI.X R3, R12, R127, R3, 0x1, P3 ;  /* 0x0000007f0c037211 */ /* 0x000fe400018f0c03 */
[----:B------:R-:W-:-:S05]  /*35d0*/  F2FP.BF16.F32.PACK_AB R5, RZ, R5 ;  /* 0x00000005ff05723e */ /* 0x000fca00000010ff */
[----:B------:R1:W-:Y:S01]  /*35e0*/  @P0 STG.E.U16 desc[UR50][R8.64], R5 ;  /* 0x0000000508000986 */ /* 0x0003e2000c101532 */
[----:B------:R-:W-:Y:S05]  /*35f0*/  @!P1 BRA `(.L_x_41) ;  /* 0x0000000000049947 */ /* 0x000fea0003800000 */
[----:B------:R2:W5:Y:S02]  /*3600*/  LDG.E.LTC128B.U16 R18, desc[UR50][R2.64+0x2] ;  /* 0x0000023202127981 */ /* 0x000564000c1e1520 */
.L_x_41:
[----:B------:R-:W-:Y:S05]  /*3610*/  BSYNC B1 ;  /* 0x0000000000017941 */ /* 0x000fea0003800000 */
.L_x_40:
[----:B-----5:R-:W-:Y:S01]  /*3620*/  IMAD.U32 R12, R18, 0x10000, RZ ;  /* 0x00010000120c7824 */ /* 0x020fe200078e00ff */
[----:B------:R-:W-:Y:S01]  /*3630*/  ISETP.GT.AND P0, PT, R0, 0x8, PT ;  /* 0x000000080000780c */ /* 0x000fe20003f04270 */
[----:B------:R-:W-:Y:S02]  /*3640*/  BSSY B1, `(.L_x_42) ;  /* 0x0000008000017945 */ /* 0x000fe40003800000 */
[----:B------:R-:W-:Y:S01]  /*3650*/  FMUL R12, R12, R105 ;  /* 0x000000690c0c7220 */ /* 0x000fe20000400000 */
[----:B------:R-:W-:-:S03]  /*3660*/  ISETP.GT.AND P2, PT, R4, RZ, P0 ;  /* 0x000000ff0400720c */ /* 0x000fc60000744270 */
[----:B------:R-:W-:-:S05]  /*3670*/  FFMA R12, R91, R104, R12 ;  /* 0x000000685b0c7223 */ /* 0x000fca000000000c */
[----:B------:R-:W-:-:S05]  /*3680*/  F2FP.BF16.F32.PACK_AB R12, RZ, R12 ;  /* 0x0000000cff0c723e */ /* 0x000fca00000010ff */
[----:B------:R3:W-:Y:S01]  /*3690*/  @P1 STG.E.U16 desc[UR50][R8.64+0x2], R12 ;  /* 0x0000020c08001986 */ /* 0x0007e2000c101532 */
[----:B------:R-:W-:Y:S05]  /*36a0*/  @!P2 BRA `(.L_x_43) ;  /* 0x000000000004a947 */ /* 0x000fea0003800000 */
[----:B------:R4:W5:Y:S02]  /*36b0*/  LDG.E.LTC128B.U16 R18, desc[UR50][R6.64+0x10] ;  /* 0x0000103206127981 */ /* 0x000964000c1e1520 */
.L_x_43:
[----:B------:R-:W-:Y:S05]  /*36c0*/  BSYNC B1 ;  /* 0x0000000000017941 */ /* 0x000fea0003800000 */
.L_x_42:
[----:B---3-5:R-:W-:Y:S01]  /*36d0*/  IMAD.U32 R12, R18, 0x10000, RZ ;  /* 0x00010000120c7824 */ /* 0x028fe200078e00ff */
[----:B------:R-:W-:Y:S01]  /*36e0*/  ISETP.GT.AND P1, PT, R0, 0x9, PT ;  /* 0x000000090000780c */ /* 0x000fe20003f24270 */
[----:B------:R-:W-:Y:S02]  /*36f0*/  BSSY B1, `(.L_x_44) ;  /* 0x0000008000017945 */ /* 0x000fe40003800000 */
[----:B-1----:R-:W-:Y:S01]  /*3700*/  FMUL R5, R12, R105 ;  /* 0x000000690c057220 */ /* 0x002fe20000400000 */
[----:B------:R-:W-:-:S03]  /*3710*/  ISETP.GT.AND P3, PT, R4, RZ, P1 ;  /* 0x000000ff0400720c */ /* 0x000fc60000f64270 */
[----:B------:R-:W-:-:S05]  /*3720*/  FFMA R5, R92, R104, R5 ;  /* 0x000000685c057223 */ /* 0x000fca0000000005 */
[----:B------:R-:W-:-:S05]  /*3730*/  F2FP.BF16.F32.PACK_AB R5, RZ, R5 ;  /* 0x00000005ff05723e */ /* 0x000fca00000010ff */
[----:B------:R1:W-:Y:S01]  /*3740*/  @P2 STG.E.U16 desc[UR50][R10.64+0x10], R5 ;  /* 0x000010050a002986 */ /* 0x0003e2000c101532 */
[----:B------:R-:W-:Y:S05]  /*3750*/  @!P3 BRA `(.L_x_45) ;  /* 0x000000000004b947 */ /* 0x000fea0003800000 */
[----:B------:R3:W5:Y:S02]  /*3760*/  LDG.E.LTC128B.U16 R18, desc[UR50][R6.64+0x12] ;  /* 0x0000123206127981 */ /* 0x000764000c1e1520 */
.L_x_45:
[----:B------:R-:W-:Y:S05]  /*3770*/  BSYNC B1 ;  /* 0x0000000000017941 */ /* 0x000fea0003800000 */
.L_x_44:
[----:B-----5:R-:W-:Y:S01]  /*3780*/  IMAD.U32 R12, R18, 0x10000, RZ ;  /* 0x00010000120c7824 */ /* 0x020fe200078e00ff */
[----:B------:R-:W-:Y:S01]  /*3790*/  ISETP.GT.AND P0, PT, R4, 0x8, P0 ;  /* 0x000000080400780c */ /* 0x000fe20000704270 */
[----:B------:R-:W-:Y:S02]  /*37a0*/  BSSY B1, `(.L_x_46) ;  /* 0x0000007000017945 */ /* 0x000fe40003800000 */
[----:B------:R-:W-:-:S04]  /*37b0*/  FMUL R12, R12, R105 ;  /* 0x000000690c0c7220 */ /* 0x000fc80000400000 */
[----:B------:R-:W-:-:S05]  /*37c0*/  FFMA R12, R93, R104, R12 ;  /* 0x000000685d0c7223 */ /* 0x000fca000000000c */
[----:B------:R-:W-:-:S05]  /*37d0*/  F2FP.BF16.F32.PACK_AB R12, RZ, R12 ;  /* 0x0000000cff0c723e */ /* 0x000fca00000010ff */
[----:B------:R0:W-:Y:S01]  /*37e0*/  @P3 STG.E.U16 desc[UR50][R10.64+0x12], R12 ;  /* 0x0000120c0a003986 */ /* 0x0001e2000c101532 */
[----:B------:R-:W-:Y:S05]  /*37f0*/  @!P0 BRA `(.L_x_47) ;  /* 0x0000000000048947 */ /* 0x000fea0003800000 */
[----:B------:R0:W5:Y:S02]  /*3800*/  LDG.E.LTC128B.U16 R18, desc[UR50][R2.64+0x10] ;  /* 0x0000103202127981 */ /* 0x000164000c1e1520 */
.L_x_47:
[----:B------:R-:W-:Y:S05]  /*3810*/  BSYNC B1 ;  /* 0x0000000000017941 */ /* 0x000fea0003800000 */
.L_x_46:
[----:B0----5:R-:W-:Y:S01]  /*3820*/  IMAD.U32 R12, R18, 0x10000, RZ ;  /* 0x00010000120c7824 */ /* 0x021fe200078e00ff */
[----:B------:R-:W-:Y:S01]  /*3830*/  ISETP.GT.AND P1, PT, R4, 0x8, P1 ;  /* 0x000000080400780c */ /* 0x000fe20000f24270 */
[----:B------:R-:W-:Y:S02]  /*3840*/  BSSY B1, `(.L_x_48) ;  /* 0x0000007000017945 */ /* 0x000fe40003800000 */
[----:B-1----:R-:W-:-:S04]  /*3850*/  FMUL R5, R12, R105 ;  /* 0x000000690c057220 */ /* 0x002fc80000400000 */
[----:B------:R-:W-:-:S05]  /*3860*/  FFMA R5, R94, R104, R5 ;  /* 0x000000685e057223 */ /* 0x000fca0000000005 */
[----:B------:R-:W-:-:S05]  /*3870*/  F2FP.BF16.F32.PACK_AB R5, RZ, R5 ;  /* 0x00000005ff05723e */ /* 0x000fca00000010ff */
[----:B------:R0:W-:Y:S01]  /*3880*/  @P0 STG.E.U16 desc[UR50][R8.64+0x10], R5 ;  /* 0x0000100508000986 */ /* 0x0001e2000c101532 */
[----:B------:R-:W-:Y:S05]  /*3890*/  @!P1 BRA `(.L_x_49) ;  /* 0x0000000000049947 */ /* 0x000fea0003800000 */
[----:B------:R1:W5:Y:S02]  /*38a0*/  LDG.E.LTC128B.U16 R18, desc[UR50][R2.64+0x12] ;  /* 0x0000123202127981 */ /* 0x000364000c1e1520 */
.L_x_49:
[----:B------:R-:W-:Y:S05]  /*38b0*/  BSYNC B1 ;  /* 0x0000000000017941 */ /* 0x000fea0003800000 */
.L_x_48:
        /* <DEDUP_REMOVED lines=10> */
.L_x_51:
[----:B------:R-:W-:Y:S05]  /*3960*/  BSYNC B1 ;  /* 0x0000000000017941 */ /* 0x000fea0003800000 */
.L_x_50:
[----:B0----5:R-:W-:Y:S01]  /*3970*/  IMAD.U32 R12, R18, 0x10000, RZ ;  /* 0x00010000120c7824 */ /* 0x021fe200078e00ff */
        /* <DEDUP_REMOVED lines=9> */
.L_x_53:
[----:B------:R-:W-:Y:S05]  /*3a10*/  BSYNC B1 ;  /* 0x0000000000017941 */ /* 0x000fea0003800000 */
.L_x_52:
        /* <DEDUP_REMOVED lines=9> */
.L_x_55:
[----:B------:R-:W-:Y:S05]  /*3ab0*/  BSYNC B1 ;  /* 0x0000000000017941 */ /* 0x000fea0003800000 */
.L_x_54:
[----:B0----5:R-:W-:Y:S01]  /*3ac0*/  IMAD.U32 R12, R18, 0x10000, RZ ;  /* 0x00010000120c7824 */ /* 0x021fe200078e00ff */
        /* <DEDUP_REMOVED lines=8> */
.L_x_57:
[----:B------:R-:W-:Y:S05]  /*3b50*/  BSYNC B1 ;  /* 0x0000000000017941 */ /* 0x000fea0003800000 */
.L_x_56:
        /* <DEDUP_REMOVED lines=10> */
.L_x_59:
[----:B------:R-:W-:Y:S05]  /*3c00*/  BSYNC B1 ;  /* 0x0000000000017941 */ /* 0x000fea0003800000 */
.L_x_58:
        /* <DEDUP_REMOVED lines=10> */
.L_x_61:
[----:B------:R-:W-:Y:S05]  /*3cb0*/  BSYNC B1 ;  /* 0x0000000000017941 */ /* 0x000fea0003800000 */
.L_x_60:
        /* <DEDUP_REMOVED lines=9> */
.L_x_63:
[----:B------:R-:W-:Y:S05]  /*3d50*/  BSYNC B1 ;  /* 0x0000000000017941 */ /* 0x000fea0003800000 */
.L_x_62:
        /* <DEDUP_REMOVED lines=9> */
.L_x_65:
[----:B------:R-:W-:Y:S05]  /*3df0*/  BSYNC B1 ;  /* 0x0000000000017941 */ /* 0x000fea0003800000 */
.L_x_64:
        /* <DEDUP_REMOVED lines=10> */
.L_x_67:
[----:B------:R-:W-:Y:S05]  /*3ea0*/  BSYNC B1 ;  /* 0x0000000000017941 */ /* 0x000fea0003800000 */
.L_x_66:
        /* <DEDUP_REMOVED lines=10> */
.L_x_69:
[----:B------:R-:W-:Y:S05]  /*3f50*/  BSYNC B1 ;  /* 0x0000000000017941 */ /* 0x000fea0003800000 */
.L_x_68:
        /* <DEDUP_REMOVED lines=9> */
.L_x_71:
[----:B------:R-:W-:Y:S05]  /*3ff0*/  BSYNC B1 ;  /* 0x0000000000017941 */ /* 0x000fea0003800000 */
.L_x_70:
        /* <DEDUP_REMOVED lines=9> */
.L_x_73:
[----:B------:R-:W-:Y:S05]  /*4090*/  BSYNC B1 ;  /* 0x0000000000017941 */ /* 0x000fea0003800000 */
.L_x_72:
        /* <DEDUP_REMOVED lines=10> */
.L_x_75:
[----:B------:R-:W-:Y:S05]  /*4140*/  BSYNC B1 ;  /* 0x0000000000017941 */ /* 0x000fea0003800000 */
.L_x_74:
        /* <DEDUP_REMOVED lines=10> */
.L_x_77:
[----:B------:R-:W-:Y:S05]  /*41f0*/  BSYNC B1 ;  /* 0x0000000000017941 */ /* 0x000fea0003800000 */
.L_x_76:
        /* <DEDUP_REMOVED lines=9> */
.L_x_79:
[----:B------:R-:W-:Y:S05]  /*4290*/  BSYNC B1 ;  /* 0x0000000000017941 */ /* 0x000fea0003800000 */
.L_x_78:
        /* <DEDUP_REMOVED lines=9> */
.L_x_81:
[----:B------:R-:W-:Y:S05]  /*4330*/  BSYNC B1 ;  /* 0x0000000000017941 */ /* 0x000fea0003800000 */
.L_x_80:
        /* <DEDUP_REMOVED lines=10> */
.L_x_83:
[----:B------:R-:W-:Y:S05]  /*43e0*/  BSYNC B1 ;  /* 0x0000000000017941 */ /* 0x000fea0003800000 */
.L_x_82:
        /* <DEDUP_REMOVED lines=10> */
.L_x_85:
[----:B------:R-:W-:Y:S05]  /*4490*/  BSYNC B1 ;  /* 0x0000000000017941 */ /* 0x000fea0003800000 */
.L_x_84:
        /* <DEDUP_REMOVED lines=9> */
.L_x_87:
[----:B------:R-:W-:Y:S05]  /*4530*/  BSYNC B1 ;  /* 0x0000000000017941 */ /* 0x000fea0003800000 */
.L_x_86:
        /* <DEDUP_REMOVED lines=9> */
.L_x_89:
[----:B------:R-:W-:Y:S05]  /*45d0*/  BSYNC B1 ;  /* 0x0000000000017941 */ /* 0x000fea0003800000 */
.L_x_88:
        /* <DEDUP_REMOVED lines=10> */
.L_x_91:
[----:B------:R-:W-:Y:S05]  /*4680*/  BSYNC B1 ;  /* 0x0000000000017941 */ /* 0x000fea0003800000 */
.L_x_90:
        /* <DEDUP_REMOVED lines=10> */
.L_x_93:
[----:B------:R-:W-:Y:S05]  /*4730*/  BSYNC B1 ;  /* 0x0000000000017941 */ /* 0x000fea0003800000 */
.L_x_92:
        /* <DEDUP_REMOVED lines=9> */
.L_x_95:
[----:B------:R-:W-:Y:S05]  /*47d0*/  BSYNC B1 ;  /* 0x0000000000017941 */ /* 0x000fea0003800000 */
.L_x_94:
        /* <DEDUP_REMOVED lines=9> */
.L_x_97:
[----:B------:R-:W-:Y:S05]  /*4870*/  BSYNC B1 ;  /* 0x0000000000017941 */ /* 0x000fea0003800000 */
.L_x_96:
        /* <DEDUP_REMOVED lines=10> */
.L_x_99:
[----:B------:R-:W-:Y:S05]  /*4920*/  BSYNC B1 ;  /* 0x0000000000017941 */ /* 0x000fea0003800000 */
.L_x_98:
        /* <DEDUP_REMOVED lines=10> */
.L_x_101:
[----:B------:R-:W-:Y:S05]  /*49d0*/  BSYNC B1 ;  /* 0x0000000000017941 */ /* 0x000fea0003800000 */
.L_x_100:
        /* <DEDUP_REMOVED lines=9> */
.L_x_103:
[----:B------:R-:W-:Y:S05]  /*4a70*/  BSYNC B1 ;  /* 0x0000000000017941 */ /* 0x000fea0003800000 */
.L_x_102:
        /* <DEDUP_REMOVED lines=9> */
.L_x_105:
[----:B------:R-:W-:Y:S05]  /*4b10*/  BSYNC B1 ;  /* 0x0000000000017941 */ /* 0x000fea0003800000 */
.L_x_104:
        /* <DEDUP_REMOVED lines=10> */
.L_x_107:
[----:B------:R-:W-:Y:S05]  /*4bc0*/  BSYNC B1 ;  /* 0x0000000000017941 */ /* 0x000fea0003800000 */
.L_x_106:
        /* <DEDUP_REMOVED lines=10> */
.L_x_109:
[----:B------:R-:W-:Y:S05]  /*4c70*/  BSYNC B1 ;  /* 0x0000000000017941 */ /* 0x000fea0003800000 */
.L_x_108:
        /* <DEDUP_REMOVED lines=9> */
.L_x_111:
[----:B------:R-:W-:Y:S05]  /*4d10*/  BSYNC B1 ;  /* 0x0000000000017941 */ /* 0x000fea0003800000 */
.L_x_110:
        /* <DEDUP_REMOVED lines=9> */
.L_x_113:
[----:B------:R-:W-:Y:S05]  /*4db0*/  BSYNC B1 ;  /* 0x0000000000017941 */ /* 0x000fea0003800000 */
.L_x_112:
        /* <DEDUP_REMOVED lines=10> */
.L_x_115:
[----:B------:R-:W-:Y:S05]  /*4e60*/  BSYNC B1 ;  /* 0x0000000000017941 */ /* 0x000fea0003800000 */
.L_x_114:
        /* <DEDUP_REMOVED lines=10> */
.L_x_117:
[----:B------:R-:W-:Y:S05]  /*4f10*/  BSYNC B1 ;  /* 0x0000000000017941 */ /* 0x000fea0003800000 */
.L_x_116:
        /* <DEDUP_REMOVED lines=9> */
.L_x_119:
[----:B------:R-:W-:Y:S05]  /*4fb0*/  BSYNC B1 ;  /* 0x0000000000017941 */ /* 0x000fea0003800000 */
.L_x_118:
        /* <DEDUP_REMOVED lines=9> */
.L_x_121:
[----:B------:R-:W-:Y:S05]  /*5050*/  BSYNC B1 ;  /* 0x0000000000017941 */ /* 0x000fea0003800000 */
.L_x_120:
        /* <DEDUP_REMOVED lines=10> */
.L_x_123:
[----:B------:R-:W-:Y:S05]  /*5100*/  BSYNC B1 ;  /* 0x0000000000017941 */ /* 0x000fea0003800000 */
.L_x_122:
        /* <DEDUP_REMOVED lines=10> */
.L_x_125:
[----:B------:R-:W-:Y:S05]  /*51b0*/  BSYNC B1 ;  /* 0x0000000000017941 */ /* 0x000fea0003800000 */
.L_x_124:
        /* <DEDUP_REMOVED lines=9> */
.L_x_127:
[----:B------:R-:W-:Y:S05]  /*5250*/  BSYNC B1 ;  /* 0x0000000000017941 */ /* 0x000fea0003800000 */
.L_x_126:
        /* <DEDUP_REMOVED lines=9> */
.L_x_129:
[----:B------:R-:W-:Y:S05]  /*52f0*/  BSYNC B1 ;  /* 0x0000000000017941 */ /* 0x000fea0003800000 */
.L_x_128:
        /* <DEDUP_REMOVED lines=10> */
.L_x_131:
[----:B------:R-:W-:Y:S05]  /*53a0*/  BSYNC B1 ;  /* 0x0000000000017941 */ /* 0x000fea0003800000 */
.L_x_130:
        /* <DEDUP_REMOVED lines=10> */
.L_x_133:
[----:B------:R-:W-:Y:S05]  /*5450*/  BSYNC B1 ;  /* 0x0000000000017941 */ /* 0x000fea0003800000 */
.L_x_132:
        /* <DEDUP_REMOVED lines=9> */
.L_x_135:
[----:B------:R-:W-:Y:S05]  /*54f0*/  BSYNC B1 ;  /* 0x0000000000017941 */ /* 0x000fea0003800000 */
.L_x_134:
        /* <DEDUP_REMOVED lines=9> */
.L_x_137:
[----:B------:R-:W-:Y:S05]  /*5590*/  BSYNC B1 ;  /* 0x0000000000017941 */ /* 0x000fea0003800000 */
.L_x_136:
        /* <DEDUP_REMOVED lines=10> */
.L_x_139:
[----:B------:R-:W-:Y:S05]  /*5640*/  BSYNC B1 ;  /* 0x0000000000017941 */ /* 0x000fea0003800000 */
.L_x_138:
        /* <DEDUP_REMOVED lines=10> */
.L_x_141:
[----:B------:R-:W-:Y:S05]  /*56f0*/  BSYNC B1 ;  /* 0x0000000000017941 */ /* 0x000fea0003800000 */
.L_x_140:
        /* <DEDUP_REMOVED lines=9> */
.L_x_143:
[----:B------:R-:W-:Y:S05]  /*5790*/  BSYNC B1 ;  /* 0x0000000000017941 */ /* 0x000fea0003800000 */
.L_x_142:
        /* <DEDUP_REMOVED lines=9> */
.L_x_145:
[----:B------:R-:W-:Y:S05]  /*5830*/  BSYNC B1 ;  /* 0x0000000000017941 */ /* 0x000fea0003800000 */
.L_x_144:
        /* <DEDUP_REMOVED lines=10> */
.L_x_147:
[----:B------:R-:W-:Y:S05]  /*58e0*/  BSYNC B1 ;  /* 0x0000000000017941 */ /* 0x000fea0003800000 */
.L_x_146:
        /* <DEDUP_REMOVED lines=10> */
.L_x_149:
[----:B------:R-:W-:Y:S05]  /*5990*/  BSYNC B1 ;  /* 0x0000000000017941 */ /* 0x000fea0003800000 */
.L_x_148:
        /* <DEDUP_REMOVED lines=9> */
.L_x_151:
[----:B------:R-:W-:Y:S05]  /*5a30*/  BSYNC B1 ;  /* 0x0000000000017941 */ /* 0x000fea0003800000 */
.L_x_150:
        /* <DEDUP_REMOVED lines=9> */
.L_x_153:
[----:B------:R-:W-:Y:S05]  /*5ad0*/  BSYNC B1 ;  /* 0x0000000000017941 */ /* 0x000fea0003800000 */
.L_x_152:
        /* <DEDUP_REMOVED lines=10> */
.L_x_155:
[----:B------:R-:W-:Y:S05]  /*5b80*/  BSYNC B1 ;  /* 0x0000000000017941 */ /* 0x000fea0003800000 */
.L_x_154:
        /* <DEDUP_REMOVED lines=10> */
.L_x_157:
[----:B------:R-:W-:Y:S05]  /*5c30*/  BSYNC B1 ;  /* 0x0000000000017941 */ /* 0x000fea0003800000 */
.L_x_156:
        /* <DEDUP_REMOVED lines=9> */
.L_x_159:
[----:B------:R-:W-:Y:S05]  /*5cd0*/  BSYNC B1 ;  /* 0x0000000000017941 */ /* 0x000fea0003800000 */
.L_x_158:
        /* <DEDUP_REMOVED lines=9> */
.L_x_161:
[----:B------:R-:W-:Y:S05]  /*5d70*/  BSYNC B1 ;  /* 0x0000000000017941 */ /* 0x000fea0003800000 */
.L_x_160:
        /* <DEDUP_REMOVED lines=10> */
.L_x_163:
[----:B------:R-:W-:Y:S05]  /*5e20*/  BSYNC B1 ;  /* 0x0000000000017941 */ /* 0x000fea0003800000 */
.L_x_162:
        /* <DEDUP_REMOVED lines=10> */
.L_x_165:
[----:B------:R-:W-:Y:S05]  /*5ed0*/  BSYNC B1 ;  /* 0x0000000000017941 */ /* 0x000fea0003800000 */
.L_x_164:
        /* <DEDUP_REMOVED lines=9> */
.L_x_167:
[----:B------:R-:W-:Y:S05]  /*5f70*/  BSYNC B1 ;  /* 0x0000000000017941 */ /* 0x000fea0003800000 */
.L_x_166:
        /* <DEDUP_REMOVED lines=9> */
.L_x_169:
[----:B------:R-:W-:Y:S05]  /*6010*/  BSYNC B1 ;  /* 0x0000000000017941 */ /* 0x000fea0003800000 */
.L_x_168:
        /* <DEDUP_REMOVED lines=10> */
.L_x_171:
[----:B------:R-:W-:Y:S05]  /*60c0*/  BSYNC B1 ;  /* 0x0000000000017941 */ /* 0x000fea0003800000 */
.L_x_170:
        /* <DEDUP_REMOVED lines=10> */
.L_x_173:
[----:B------:R-:W-:Y:S05]  /*6170*/  BSYNC B1 ;  /* 0x0000000000017941 */ /* 0x000fea0003800000 */
.L_x_172:
        /* <DEDUP_REMOVED lines=9> */
.L_x_175:
[----:B------:R-:W-:Y:S05]  /*6210*/  BSYNC B1 ;  /* 0x0000000000017941 */ /* 0x000fea0003800000 */
.L_x_174:
        /* <DEDUP_REMOVED lines=9> */
.L_x_177:
[----:B------:R-:W-:Y:S05]  /*62b0*/  BSYNC B1 ;  /* 0x0000000000017941 */ /* 0x000fea0003800000 */
.L_x_176:
        /* <DEDUP_REMOVED lines=10> */
.L_x_179:
[----:B------:R-:W-:Y:S05]  /*6360*/  BSYNC B1 ;  /* 0x0000000000017941 */ /* 0x000fea0003800000 */
.L_x_178:
        /* <DEDUP_REMOVED lines=10> */
.L_x_181:
[----:B------:R-:W-:Y:S05]  /*6410*/  BSYNC B1 ;  /* 0x0000000000017941 */ /* 0x000fea0003800000 */
.L_x_180:
        /* <DEDUP_REMOVED lines=9> */
.L_x_183:
[----:B------:R-:W-:Y:S05]  /*64b0*/  BSYNC B1 ;  /* 0x0000000000017941 */ /* 0x000fea0003800000 */
.L_x_182:
        /* <DEDUP_REMOVED lines=9> */
.L_x_185:
[----:B------:R-:W-:Y:S05]  /*6550*/  BSYNC B1 ;  /* 0x0000000000017941 */ /* 0x000fea0003800000 */
.L_x_184:
        /* <DEDUP_REMOVED lines=10> */
.L_x_187:
[----:B------:R-:W-:Y:S05]  /*6600*/  BSYNC B1 ;  /* 0x0000000000017941 */ /* 0x000fea0003800000 */
.L_x_186:
        /* <DEDUP_REMOVED lines=10> */
.L_x_189:
[----:B------:R-:W-:Y:S05]  /*66b0*/  BSYNC B1 ;  /* 0x0000000000017941 */ /* 0x000fea0003800000 */
.L_x_188:
        /* <DEDUP_REMOVED lines=9> */
.L_x_191:
[----:B------:R-:W-:Y:S05]  /*6750*/  BSYNC B1 ;  /* 0x0000000000017941 */ /* 0x000fea0003800000 */
.L_x_190:
[----:B0----5:R-:W-:Y:S01]  /*6760*/  IMAD.U32 R0, R18, 0x10000, RZ ;  /* 0x0001000012007824 */ /* 0x021fe200078e00ff */
[----:B------:R-:W-:Y:S01]  /*6770*/  ISETP.GT.AND P1, PT, R4, 0x8, P1 ;  /* 0x000000080400780c */ /* 0x000fe20000f24270 */
[----:B---34-:R-:W-:Y:S01]  /*6780*/  @P0 IMAD.MOV.U32 R6, RZ, RZ, R8 ;  /* 0x000000ffff060224 */ /* 0x018fe200078e0008 */
[----:B------:R-:W-:Y:S01]  /*6790*/  BSSY B1, `(.L_x_192) ;  /* 0x0000008000017945 */ /* 0x000fe20003800000 */
[----:B------:R-:W-:Y:S01]  /*67a0*/  FMUL R5, R0, R105 ;  /* 0x0000006900057220 */ /* 0x000fe20000400000 */
[----:B------:R-:W-:-:S03]  /*67b0*/  @P0 IMAD.MOV.U32 R7, RZ, RZ, R9 ;  /* 0x000000ffff070224 */ /* 0x000fc600078e0009 */
[----:B------:R-:W-:-:S05]  /*67c0*/  FFMA R5, R38, R104, R5 ;  /* 0x0000006826057223 */ /* 0x000fca0000000005 */
[----:B------:R-:W-:-:S05]  /*67d0*/  F2FP.BF16.F32.PACK_AB R5, RZ, R5 ;  /* 0x00000005ff05723e */ /* 0x000fca00000010ff */
[----:B------:R0:W-:Y:S01]  /*67e0*/  @P0 STG.E.U16 desc[UR50][R6.64+0x130], R5 ;  /* 0x0001300506000986 */ /* 0x0001e2000c101532 */
[----:B------:R-:W-:Y:S05]  /*67f0*/  @!P1 BRA `(.L_x_193) ;  /* 0x0000000000049947 */ /* 0x000fea0003800000 */
[----:B------:R3:W5:Y:S02]  /*6800*/  LDG.E.LTC128B.U16 R18, desc[UR50][R2.64+0x132] ;  /* 0x0001323202127981 */ /* 0x000764000c1e1520 */
.L_x_193:
[----:B------:R-:W-:Y:S05]  /*6810*/  BSYNC B1 ;  /* 0x0000000000017941 */ /* 0x000fea0003800000 */
.L_x_192:
[----:B------:R-:W-:Y:S05]  /*6820*/  @!P1 BRA `(.L_x_194) ;  /* 0x0000001400e09947 */ /* 0x000fea0003800000 */
[----:B-----5:R-:W-:-:S04]  /*6830*/  IMAD.U32 R18, R18, 0x10000, RZ ;  /* 0x0001000012127824 */ /* 0x020fc800078e00ff */
[----:B------:R-:W-:-:S04]  /*6840*/  FMUL R18, R18, R105 ;  /* 0x0000006912127220 */ /* 0x000fc80000400000 */
[----:B------:R-:W-:-:S05]  /*6850*/  FFMA R18, R39, R104, R18 ;  /* 0x0000006827127223 */ /* 0x000fca0000000012 */
[----:B------:R-:W-:-:S05]  /*6860*/  F2FP.BF16.F32.PACK_AB R18, RZ, R18 ;  /* 0x00000012ff12723e */ /* 0x000fca00000010ff */
[----:B------:R4:W-:Y:S01]  /*6870*/  STG.E.U16 desc[UR50][R8.64+0x132], R18 ;  /* 0x0001321208007986 */ /* 0x0009e2000c101532 */
[----:B------:R-:W-:Y:S05]  /*6880*/  BRA `(.L_x_194) ;  /* 0x0000001400c87947 */ /* 0x000fea0003800000 */
.L_x_37:
[----:B------:R-:W-:Y:S01]  /*6890*/  ULDC.64 UR4, c[0x0][0x5c0] ;  /* 0x0001700000047ab9 */ /* 0x000fe20000000a00 */
[----:B------:R-:W-:Y:S01]  /*68a0*/  ISETP.GT.AND P3, PT, R0, 0x1, PT ;  /* 0x000000010000780c */ /* 0x000fe20003f64270 */
[-C--:B------:R-:W-:Y:S01]  /*68b0*/  FMUL R88, R88, R104.reuse ;  /* 0x0000006858587220 */ /* 0x080fe20000400000 */
[----:B------:R-:W-:Y:S01]  /*68c0*/  LEA R6, P1, R8, UR4, 0x1 ;  /* 0x0000000408067c11 */ /* 0x000fe2000f8208ff */
[-C--:B------:R-:W-:Y:S01]  /*68d0*/  FMUL R89, R89, R104.reuse ;  /* 0x0000006859597220 */ /* 0x080fe20000400000 */
[----:B------:R-:W-:Y:S01]  /*68e0*/  SHF.L.U64.HI R3, R2, 0x4, R3 ;  /* 0x0000000402037819 */ /* 0x000fe20000010203 */
[-C--:B------:R-:W-:Y:S01]  /*68f0*/  FMUL R90, R90, R104.reuse ;  /* 0x000000685a5a7220 */ /* 0x080fe20000400000 */
[----:B------:R-:W-:Y:S01]  /*6900*/  LEA.HI.X R7, R8, UR5, R129, 0x1, P1 ;  /* 0x0000000508077c11 */ /* 0x000fe200088f0c81 */
[-C--:B------:R-:W-:Y:S01]  /*6910*/  FMUL R91, R91, R104.reuse ;  /* 0x000000685b5b7220 */ /* 0x080fe20000400000 */
[----:B------:R-:W-:Y:S01]  /*6920*/  ISETP.GT.AND P1, PT, R4, RZ, P3 ;  /* 0x000000ff0400720c */ /* 0x000fe20001f24270 */
[----:B------:R-:W-:Y:S01]  /*6930*/  FMUL R92, R92, R104 ;  /* 0x000000685c5c7220 */ /* 0x000fe20000400000 */
[----:B------:R-:W-:Y:S01]  /*6940*/  F2FP.BF16.F32.PACK_AB R88, RZ, R88 ;  /* 0x00000058ff58723e */ /* 0x000fe200000010ff */
[-C--:B------:R-:W-:Y:S01]  /*6950*/  FMUL R93, R93, R104.reuse ;  /* 0x000000685d5d7220 */ /* 0x080fe20000400000 */
[----:B------:R-:W-:Y:S01]  /*6960*/  F2FP.BF16.F32.PACK_AB R89, RZ, R89 ;  /* 0x00000059ff59723e */ /* 0x000fe200000010ff */
[----:B------:R-:W-:Y:S01]  /*6970*/  FMUL R94, R94, R104 ;  /* 0x000000685e5e7220 */ /* 0x000fe20000400000 */
[----:B------:R-:W-:Y:S01]  /*6980*/  LEA R2, P5, R2, R6, 0x4 ;  /* 0x0000000602027211 */ /* 0x000fe200078a20ff */
[----:B------:R-:W-:Y:S01]  /*6990*/  @P2 STG.E.U16 desc[UR50][R6.64], R88 ;  /* 0x0000005806002986 */ /* 0x000fe2000c101532 */
[----:B------:R-:W-:Y:S01]  /*69a0*/  ISETP.GT.AND P2, PT, R0, 0x8, PT ;  /* 0x000000080000780c */ /* 0x000fe20003f44270 */
[-C--:B------:R-:W-:Y:S01]  /*69b0*/  FMUL R95, R95, R104.reuse ;  /* 0x000000685f5f7220 */ /* 0x080fe20000400000 */
[C---:B------:R-:W-:Y:S01]  /*69c0*/  ISETP.GT.AND P3, PT, R4.reuse, 0x8, P3 ;  /* 0x000000080400780c */ /* 0x040fe20001f64270 */
[----:B------:R-:W-:Y:S01]  /*69d0*/  IMAD.X R3, R3, 0x1, R7, P5 ;  /* 0x0000000103037824 */ /* 0x000fe200028e0607 */
[C---:B------:R-:W-:Y:S01]  /*69e0*/  ISETP.GT.AND P4, PT, R4.reuse, RZ, P2 ;  /* 0x000000ff0400720c */ /* 0x040fe20001784270 */
[----:B------:R-:W-:Y:S01]  /*69f0*/  @P1 STG.E.U16 desc[UR50][R6.64+0x2], R89 ;  /* 0x0000025906001986 */ /* 0x000fe2000c101532 */
[----:B------:R-:W-:Y:S01]  /*6a00*/  ISETP.GT.AND P1, PT, R4, 0x8, P0 ;  /* 0x000000080400780c */ /* 0x000fe20000724270 */
[-C--:B------:R-:W-:Y:S01]  /*6a10*/  FMUL R96, R96, R104.reuse ;  /* 0x0000006860607220 */ /* 0x080fe20000400000 */
[----:B------:R-:W-:Y:S01]  /*6a20*/  ISETP.GT.AND P0, PT, R0, 0x9, PT ;  /* 0x000000090000780c */ /* 0x000fe20003f04270 */
[----:B------:R-:W-:Y:S01]  /*6a30*/  FMUL R97, R97, R104 ;  /* 0x0000006861617220 */ /* 0x000fe20000400000 */
[----:B------:R-:W-:Y:S01]  /*6a40*/  F2FP.BF16.F32.PACK_AB R90, RZ, R90 ;  /* 0x0000005aff5a723e */ /* 0x000fe200000010ff */
[-C--:B------:R-:W-:Y:S01]  /*6a50*/  FMUL R98, R98, R104.reuse ;  /* 0x0000006862627220 */ /* 0x080fe20000400000 */
[----:B------:R-:W-:Y:S01]  /*6a60*/  ISETP.GT.AND P5, PT, R4, RZ, P0 ;  /* 0x000000ff0400720c */ /* 0x000fe200007a4270 */
[-C--:B------:R-:W-:Y:S01]  /*6a70*/  FMUL R99, R99, R104.reuse ;  /* 0x0000006863637220 */ /* 0x080fe20000400000 */
[----:B------:R-:W-:Y:S01]  /*6a80*/  F2FP.BF16.F32.PACK_AB R91, RZ, R91 ;  /* 0x0000005bff5b723e */ /* 0x000fe200000010ff */
[----:B------:R-:W-:Y:S01]  /*6a90*/  FMUL R100, R100, R104 ;  /* 0x0000006864647220 */ /* 0x000fe20000400000 */
[----:B------:R-:W-:Y:S01]  /*6aa0*/  F2FP.BF16.F32.PACK_AB R92, RZ, R92 ;  /* 0x0000005cff5c723e */ /* 0x000fe200000010ff */
[-C--:B------:R-:W-:Y:S01]  /*6ab0*/  FMUL R101, R101, R104.reuse ;  /* 0x0000006865657220 */ /* 0x080fe20000400000 */
[----:B------:R-:W-:Y:S01]  /*6ac0*/  F2FP.BF16.F32.PACK_AB R93, RZ, R93 ;  /* 0x0000005dff5d723e */ /* 0x000fe200000010ff */
[----:B------:R-:W-:Y:S01]  /*6ad0*/  @P1 STG.E.U16 desc[UR50][R2.64], R90 ;  /* 0x0000005a02001986 */ /* 0x000fe2000c101532 */
[----:B------:R-:W-:Y:S01]  /*6ae0*/  ISETP.GT.AND P1, PT, R4, 0x8, P2 ;  /* 0x000000080400780c */ /* 0x000fe20001724270 */
[-C--:B------:R-:W-:Y:S01]  /*6af0*/  FMUL R102, R102, R104.reuse ;  /* 0x0000006866667220 */ /* 0x080fe20000400000 */
[----:B------:R-:W-:Y:S01]  /*6b00*/  ISETP.GT.AND P2, PT, R4, 0x8, P0 ;  /* 0x000000080400780c */ /* 0x000fe20000744270 */
[----:B------:R-:W-:Y:S01]  /*6b10*/  @P3 STG.E.U16 desc[UR50][R2.64+0x2], R91 ;  /* 0x0000025b02003986 */ /* 0x000fe2000c101532 */
[C---:B------:R-:W-:Y:S01]  /*6b20*/  ISETP.GT.AND P3, PT, R0.reuse, 0x10, PT ;  /* 0x000000100000780c */ /* 0x040fe20003f64270 */
[-C--:B------:R-:W-:Y:S01]  /*6b30*/  FMUL R103, R103, R104.reuse ;  /* 0x0000006867677220 */ /* 0x080fe20000400000 */
[----:B------:R-:W-:Y:S01]  /*6b40*/  ISETP.GT.AND P0, PT, R0, 0x11, PT ;  /* 0x000000110000780c */ /* 0x000fe20003f04270 */
[----:B------:R-:W-:Y:S01]  /*6b50*/  @P4 STG.E.U16 desc[UR50][R6.64+0x10], R92 ;  /* 0x0000105c06004986 */ /* 0x000fe2000c101532 */
[----:B------:R-:W-:Y:S01]  /*6b60*/  ISETP.GT.AND P4, PT, R4, RZ, P3 ;  /* 0x000000ff0400720c */ /* 0x000fe20001f84270 */
[----:B------:R-:W-:Y:S01]  /*6b70*/  FMUL R72, R72, R104 ;  /* 0x0000006848487220 */ /* 0x000fe20000400000 */
[----:B------:R-:W-:Y:S01]  /*6b80*/  F2FP.BF16.F32.PACK_AB R94, RZ, R94 ;  /* 0x0000005eff5e723e */ /* 0x000fe200000010ff */
[----:B------:R-:W-:Y:S01]  /*6b90*/  @P5 STG.E.U16 desc[UR50][R6.64+0x12], R93 ;  /* 0x0000125d06005986 */ /* 0x000fe2000c101532 */
[----:B------:R-:W-:Y:S01]  /*6ba0*/  ISETP.GT.AND P5, PT, R4, RZ, P0 ;  /* 0x000000ff0400720c */ /* 0x000fe200007a4270 */
[----:B------:R-:W-:Y:S01]  /*6bb0*/  FMUL R73, R73, R104 ;  /* 0x0000006849497220 */ /* 0x000fe20000400000 */
[----:B------:R-:W-:Y:S01]  /*6bc0*/  F2FP.BF16.F32.PACK_AB R95, RZ, R95 ;  /* 0x0000005fff5f723e */ /* 0x000fe200000010ff */
[----:B------:R-:W-:Y:S01]  /*6bd0*/  @P1 STG.E.U16 desc[UR50][R2.64+0x10], R94 ;  /* 0x0000105e02001986 */ /* 0x000fe2000c101532 */
[----:B------:R-:W-:Y:S01]  /*6be0*/  F2FP.BF16.F32.PACK_AB R96, RZ, R96 ;  /* 0x00000060ff60723e */ /* 0x000fe200000010ff */
[-C--:B------:R-:W-:Y:S01]  /*6bf0*/  FMUL R74, R74, R104.reuse ;  /* 0x000000684a4a7220 */ /* 0x080fe20000400000 */
[----:B------:R-:W-:Y:S01]  /*6c00*/  ISETP.GT.AND P1, PT, R4, 0x8, P3 ;  /* 0x000000080400780c */ /* 0x000fe20001f24270 */
[----:B------:R-:W-:Y:S01]  /*6c10*/  @P2 STG.E.U16 desc[UR50][R2.64+0x12], R95 ;  /* 0x0000125f02002986 */ /* 0x000fe2000c101532 */
[----:B------:R-:W-:Y:S01]  /*6c20*/  F2FP.BF16.F32.PACK_AB R97, RZ, R97 ;  /* 0x00000061ff61723e */ /* 0x000fe200000010ff */
[-C--:B------:R-:W-:Y:S01]  /*6c30*/  FMUL R75, R75, R104.reuse ;  /* 0x000000684b4b7220 */ /* 0x080fe20000400000 */
[----:B------:R-:W-:Y:S01]  /*6c40*/  ISETP.GT.AND P3, PT, R0, 0x18, PT ;  /* 0x000000180000780c */ /* 0x000fe20003f64270 */
[----:B------:R-:W-:Y:S01]  /*6c50*/  @P4 STG.E.U16 desc[UR50][R6.64+0x20], R96 ;  /* 0x0000206006004986 */ /* 0x000fe2000c101532 */
[----:B------:R-:W-:Y:S01]  /*6c60*/  ISETP.GT.AND P2, PT, R4, 0x8, P0 ;  /* 0x000000080400780c */ /* 0x000fe20000744270 */
[-C--:B------:R-:W-:Y:S01]  /*6c70*/  FMUL R76, R76, R104.reuse ;  /* 0x000000684c4c7220 */ /* 0x080fe20000400000 */
[----:B------:R-:W-:Y:S01]  /*6c80*/  ISETP.GT.AND P0, PT, R0, 0x19, PT ;  /* 0x000000190000780c */ /* 0x000fe20003f04270 */
[----:B------:R-:W-:Y:S01]  /*6c90*/  @P5 STG.E.U16 desc[UR50][R6.64+0x22], R97 ;  /* 0x0000226106005986 */ /* 0x000fe2000c101532 */
[C---:B------:R-:W-:Y:S01]  /*6ca0*/  ISETP.GT.AND P4, PT, R4.reuse, RZ, P3 ;  /* 0x000000ff0400720c */ /* 0x040fe20001f84270 */
[-C--:B------:R-:W-:Y:S01]  /*6cb0*/  FMUL R77, R77, R104.reuse ;  /* 0x000000684d4d7220 */ /* 0x080fe20000400000 */
[----:B------:R-:W-:Y:S01]  /*6cc0*/  ISETP.GT.AND P5, PT, R4, RZ, P0 ;  /* 0x000000ff0400720c */ /* 0x000fe200007a4270 */
[----:B------:R-:W-:Y:S01]  /*6cd0*/  FMUL R78, R78, R104 ;  /* 0x000000684e4e7220 */ /* 0x000fe20000400000 */
[----:B------:R-:W-:Y:S01]  /*6ce0*/  F2FP.BF16.F32.PACK_AB R98, RZ, R98 ;  /* 0x00000062ff62723e */ /* 0x000fe200000010ff */
[-C--:B------:R-:W-:Y:S01]  /*6cf0*/  FMUL R79, R79, R104.reuse ;  /* 0x000000684f4f7220 */ /* 0x080fe20000400000 */
[----:B------:R-:W-:Y:S01]  /*6d00*/  F2FP.BF16.F32.PACK_AB R99, RZ, R99 ;  /* 0x00000063ff63723e */ /* 0x000fe200000010ff */
[----:B------:R-:W-:Y:S01]  /*6d10*/  FMUL R80, R80, R104 ;  /* 0x0000006850507220 */ /* 0x000fe20000400000 */
[----:B------:R-:W-:Y:S01]  /*6d20*/  F2FP.BF16.F32.PACK_AB R100, RZ, R100 ;  /* 0x00000064ff64723e */ /* 0x000fe200000010ff */
[----:B------:R-:W-:Y:S01]  /*6d30*/  @P1 STG.E.U16 desc[UR50][R2.64+0x20], R98 ;  /* 0x0000206202001986 */ /* 0x000fe2000c101532 */
[----:B------:R-:W-:Y:S01]  /*6d40*/  ISETP.GT.AND P1, PT, R4, 0x8, P3 ;  /* 0x000000080400780c */ /* 0x000fe20001f24270 */
[-C--:B------:R-:W-:Y:S01]  /*6d50*/  FMUL R81, R81, R104.reuse ;  /* 0x0000006851517220 */ /* 0x080fe20000400000 */
[----:B------:R-:W-:Y:S01]  /*6d60*/  F2FP.BF16.F32.PACK_AB R101, RZ, R101 ;  /* 0x00000065ff65723e */ /* 0x000fe200000010ff */
[----:B------:R-:W-:Y:S01]  /*6d70*/  @P2 STG.E.U16 desc[UR50][R2.64+0x22], R99 ;  /* 0x0000226302002986 */ /* 0x000fe2000c101532 */
[----:B------:R-:W-:Y:S01]  /*6d80*/  ISETP.GT.AND P3, PT, R0, 0x20, PT ;  /* 0x000000200000780c */ /* 0x000fe20003f64270 */
[-C--:B------:R-:W-:Y:S01]  /*6d90*/  FMUL R82, R82, R104.reuse ;  /* 0x0000006852527220 */ /* 0x080fe20000400000 */
[----:B------:R-:W-:Y:S01]  /*6da0*/  ISETP.GT.AND P2, PT, R4, 0x8, P0 ;  /* 0x000000080400780c */ /* 0x000fe20000744270 */
[----:B------:R-:W-:Y:S01]  /*6db0*/  @P4 STG.E.U16 desc[UR50][R6.64+0x30], R100 ;  /* 0x0000306406004986 */ /* 0x000fe2000c101532 */
[----:B------:R-:W-:Y:S01]  /*6dc0*/  ISETP.GT.AND P0, PT, R0, 0x21, PT ;  /* 0x000000210000780c */ /* 0x000fe20003f04270 */
[-C--:B------:R-:W-:Y:S01]  /*6dd0*/  FMUL R83, R83, R104.reuse ;  /* 0x0000006853537220 */ /* 0x080fe20000400000 */
[C---:B------:R-:W-:Y:S01]  /*6de0*/  ISETP.GT.AND P4, PT, R4.reuse, RZ, P3 ;  /* 0x000000ff0400720c */ /* 0x040fe20001f84270 */
[----:B------:R-:W-:Y:S01]  /*6df0*/  @P5 STG.E.U16 desc[UR50][R6.64+0x32], R101 ;  /* 0x0000326506005986 */ /* 0x000fe2000c101532 */
        /* <DEDUP_REMOVED lines=169> */
[----:B------:R-:W-:Y:S01]  /*7890*/  FMUL R39, R39, R104 ;  /* 0x0000006827277220 */ /* 0x000fe20000400000 */
[----:B------:R-:W-:Y:S01]  /*78a0*/  F2FP.BF16.F32.PACK_AB R41, RZ, R41 ;  /* 0x00000029ff29723e */ /* 0x000fe200000010ff */
[----:B------:R-:W-:Y:S01]  /*78b0*/  @P2 STG.E.U16 desc[UR50][R2.64+0xb2], R71 ;  /* 0x0000b24702002986 */ /* 0x000fe2000c101532 */
[----:B------:R-:W-:-:S02]  /*78c0*/  ISETP.GT.AND P3, PT, R0, 0x68, PT ;  /* 0x000000680000780c */ /* 0x000fc40003f64270 */
[----:B------:R-:W-:Y:S01]  /*78d0*/  ISETP.GT.AND P2, PT, R4, 0x8, P0 ;  /* 0x000000080400780c */ /* 0x000fe20000744270 */
[----:B------:R-:W-:Y:S01]  /*78e0*/  @P4 STG.E.U16 desc[UR50][R6.64+0xc0], R40 ;  /* 0x0000c02806004986 */ /* 0x000fe2000c101532 */
[----:B------:R-:W-:Y:S02]  /*78f0*/  ISETP.GT.AND P0, PT, R0, 0x69, PT ;  /* 0x000000690000780c */ /* 0x000fe40003f04270 */
[C---:B------:R-:W-:Y:S01]  /*7900*/  ISETP.GT.AND P4, PT, R4.reuse, RZ, P3 ;  /* 0x000000ff0400720c */ /* 0x040fe20001f84270 */
[----:B------:R-:W-:Y:S01]  /*7910*/  @P5 STG.E.U16 desc[UR50][R6.64+0xc2], R41 ;  /* 0x0000c22906005986 */ /* 0x000fe2000c101532 */
[----:B------:R-:W-:Y:S02]  /*7920*/  ISETP.GT.AND P5, PT, R4, RZ, P0 ;  /* 0x000000ff0400720c */ /* 0x000fe400007a4270 */
[----:B------:R-:W-:Y:S02]  /*7930*/  F2FP.BF16.F32.PACK_AB R42, RZ, R42 ;  /* 0x0000002aff2a723e */ /* 0x000fe400000010ff */
[----:B------:R-:W-:-:S02]  /*7940*/  F2FP.BF16.F32.PACK_AB R43, RZ, R43 ;  /* 0x0000002bff2b723e */ /* 0x000fc400000010ff */
[----:B------:R-:W-:Y:S01]  /*7950*/  F2FP.BF16.F32.PACK_AB R44, RZ, R44 ;  /* 0x0000002cff2c723e */ /* 0x000fe200000010ff */
[----:B------:R-:W-:Y:S01]  /*7960*/  @P1 STG.E.U16 desc[UR50][R2.64+0xc0], R42 ;  /* 0x0000c02a02001986 */ /* 0x000fe2000c101532 */
[----:B------:R-:W-:Y:S02]  /*7970*/  ISETP.GT.AND P1, PT, R4, 0x8, P3 ;  /* 0x000000080400780c */ /* 0x000fe40001f24270 */
[----:B------:R-:W-:Y:S01]  /*7980*/  F2FP.BF16.F32.PACK_AB R45, RZ, R45 ;  /* 0x0000002dff2d723e */ /* 0x000fe200000010ff */
[----:B------:R-:W-:Y:S01]  /*7990*/  @P2 STG.E.U16 desc[UR50][R2.64+0xc2], R43 ;  /* 0x0000c22b02002986 */ /* 0x000fe2000c101532 */
[----:B------:R-:W-:Y:S02]  /*79a0*/  ISETP.GT.AND P3, PT, R0, 0x70, PT ;  /* 0x000000700000780c */ /* 0x000fe40003f64270 */
[----:B------:R-:W-:Y:S01]  /*79b0*/  ISETP.GT.AND P2, PT, R4, 0x8, P0 ;  /* 0x000000080400780c */ /* 0x000fe20000744270 */
[----:B------:R-:W-:Y:S01]  /*79c0*/  @P4 STG.E.U16 desc[UR50][R6.64+0xd0], R44 ;  /* 0x0000d02c06004986 */ /* 0x000fe2000c101532 */
[----:B------:R-:W-:-:S02]  /*79d0*/  ISETP.GT.AND P0, PT, R0, 0x71, PT ;  /* 0x000000710000780c */ /* 0x000fc40003f04270 */
[C---:B------:R-:W-:Y:S01]  /*79e0*/  ISETP.GT.AND P4, PT, R4.reuse, RZ, P3 ;  /* 0x000000ff0400720c */ /* 0x040fe20001f84270 */
[----:B------:R-:W-:Y:S01]  /*79f0*/  @P5 STG.E.U16 desc[UR50][R6.64+0xd2], R45 ;  /* 0x0000d22d06005986 */ /* 0x000fe2000c101532 */
[C---:B------:R-:W-:Y:S02]  /*7a00*/  ISETP.GT.AND P5, PT, R4.reuse, RZ, P0 ;  /* 0x000000ff0400720c */ /* 0x040fe400007a4270 */
[----:B------:R-:W-:Y:S02]  /*7a10*/  F2FP.BF16.F32.PACK_AB R46, RZ, R46 ;  /* 0x0000002eff2e723e */ /* 0x000fe400000010ff */
[----:B------:R-:W-:Y:S02]  /*7a20*/  F2FP.BF16.F32.PACK_AB R47, RZ, R47 ;  /* 0x0000002fff2f723e */ /* 0x000fe400000010ff */
[----:B------:R-:W-:Y:S01]  /*7a30*/  F2FP.BF16.F32.PACK_AB R48, RZ, R48 ;  /* 0x00000030ff30723e */ /* 0x000fe200000010ff */
[----:B------:R-:W-:Y:S01]  /*7a40*/  @P1 STG.E.U16 desc[UR50][R2.64+0xd0], R46 ;  /* 0x0000d02e02001986 */ /* 0x000fe2000c101532 */
[----:B------:R-:W-:-:S02]  /*7a50*/  ISETP.GT.AND P1, PT, R4, 0x8, P3 ;  /* 0x000000080400780c */ /* 0x000fc40001f24270 */
[----:B------:R-:W-:Y:S01]  /*7a60*/  F2FP.BF16.F32.PACK_AB R49, RZ, R49 ;  /* 0x00000031ff31723e */ /* 0x000fe200000010ff */
[----:B------:R-:W-:Y:S01]  /*7a70*/  @P2 STG.E.U16 desc[UR50][R2.64+0xd2], R47 ;  /* 0x0000d22f02002986 */ /* 0x000fe2000c101532 */
[----:B------:R-:W-:Y:S02]  /*7a80*/  ISETP.GT.AND P2, PT, R0, 0x78, PT ;  /* 0x000000780000780c */ /* 0x000fe40003f44270 */
[----:B------:R-:W-:Y:S01]  /*7a90*/  ISETP.GT.AND P0, PT, R4, 0x8, P0 ;  /* 0x000000080400780c */ /* 0x000fe20000704270 */
[----:B------:R-:W-:Y:S01]  /*7aa0*/  @P4 STG.E.U16 desc[UR50][R6.64+0xe0], R48 ;  /* 0x0000e03006004986 */ /* 0x000fe2000c101532 */
[----:B------:R-:W-:Y:S02]  /*7ab0*/  ISETP.GT.AND P3, PT, R0, 0x79, PT ;  /* 0x000000790000780c */ /* 0x000fe40003f64270 */
[C---:B------:R-:W-:Y:S01]  /*7ac0*/  ISETP.GT.AND P4, PT, R4.reuse, RZ, P2 ;  /* 0x000000ff0400720c */ /* 0x040fe20001784270 */
[----:B------:R-:W-:Y:S01]  /*7ad0*/  @P5 STG.E.U16 desc[UR50][R6.64+0xe2], R49 ;  /* 0x0000e23106005986 */ /* 0x000fe2000c101532 */
[----:B------:R-:W-:-:S02]  /*7ae0*/  ISETP.GT.AND P5, PT, R4, RZ, P3 ;  /* 0x000000ff0400720c */ /* 0x000fc40001fa4270 */
[----:B------:R-:W-:Y:S02]  /*7af0*/  F2FP.BF16.F32.PACK_AB R50, RZ, R50 ;  /* 0x00000032ff32723e */ /* 0x000fe400000010ff */
[----:B------:R-:W-:Y:S02]  /*7b00*/  F2FP.BF16.F32.PACK_AB R51, RZ, R51 ;  /* 0x00000033ff33723e */ /* 0x000fe400000010ff */
[----:B------:R-:W-:Y:S01]  /*7b10*/  F2FP.BF16.F32.PACK_AB R52, RZ, R52 ;  /* 0x00000034ff34723e */ /* 0x000fe200000010ff */
[----:B------:R-:W-:Y:S01]  /*7b20*/  @P1 STG.E.U16 desc[UR50][R2.64+0xe0], R50 ;  /* 0x0000e03202001986 */ /* 0x000fe2000c101532 */
[C---:B------:R-:W-:Y:S02]  /*7b30*/  ISETP.GT.AND P1, PT, R4.reuse, 0x8, P2 ;  /* 0x000000080400780c */ /* 0x040fe40001724270 */
[----:B------:R-:W-:Y:S01]  /*7b40*/  F2FP.BF16.F32.PACK_AB R53, RZ, R53 ;  /* 0x00000035ff35723e */ /* 0x000fe200000010ff */
[----:B------:R-:W-:Y:S01]  /*7b50*/  @P0 STG.E.U16 desc[UR50][R2.64+0xe2], R51 ;  /* 0x0000e23302000986 */ /* 0x000fe2000c101532 */
[----:B------:R-:W-:-:S02]  /*7b60*/  ISETP.GT.AND P2, PT, R4, 0x8, P3 ;  /* 0x000000080400780c */ /* 0x000fc40001f44270 */
[C---:B------:R-:W-:Y:S01]  /*7b70*/  ISETP.GT.AND P3, PT, R0.reuse, 0x80, PT ;  /* 0x000000800000780c */ /* 0x040fe20003f64270 */
        /* <DEDUP_REMOVED lines=9> */
[----:B------:R-:W-:Y:S02]  /*7c10*/  F2FP.BF16.F32.PACK_AB R25, RZ, R25 ;  /* 0x00000019ff19723e */ /* 0x000fe400000010ff */
[C---:B------:R-:W-:Y:S01]  /*7c20*/  ISETP.GT.AND P1, PT, R4.reuse, 0x8, P3 ;  /* 0x000000080400780c */ /* 0x040fe20001f24270 */
[----:B------:R-:W-:Y:S01]  /*7c30*/  @P2 STG.E.U16 desc[UR50][R2.64+0xf2], R55 ;  /* 0x0000f23702002986 */ /* 0x000fe2000c101532 */
[----:B------:R-:W-:Y:S02]  /*7c40*/  ISETP.GT.AND P0, PT, R4, 0x8, P0 ;  /* 0x000000080400780c */ /* 0x000fe40000704270 */
[----:B------:R-:W-:Y:S01]  /*7c50*/  F2FP.BF16.F32.PACK_AB R26, RZ, R26 ;  /* 0x0000001aff1a723e */ /* 0x000fe200000010ff */
[----:B------:R-:W-:Y:S01]  /*7c60*/  @P4 STG.E.U16 desc[UR50][R6.64+0x100], R24 ;  /* 0x0001001806004986 */ /* 0x000fe2000c101532 */
[----:B------:R-:W-:-:S02]  /*7c70*/  ISETP.GT.AND P4, PT, R0, 0x88, PT ;  /* 0x000000880000780c */ /* 0x000fc40003f84270 */
[----:B------:R-:W-:Y:S01]  /*7c80*/  F2FP.BF16.F32.PACK_AB R27, RZ, R27 ;  /* 0x0000001bff1b723e */ /* 0x000fe200000010ff */
[----:B------:R-:W-:Y:S01]  /*7c90*/  @P5 STG.E.U16 desc[UR50][R6.64+0x102], R25 ;  /* 0x0001021906005986 */ /* 0x000fe2000c101532 */
[----:B------:R-:W-:Y:S02]  /*7ca0*/  ISETP.GT.AND P5, PT, R0, 0x89, PT ;  /* 0x000000890000780c */ /* 0x000fe40003fa4270 */
[C---:B------:R-:W-:Y:S01]  /*7cb0*/  ISETP.GT.AND P2, PT, R4.reuse, RZ, P4 ;  /* 0x000000ff0400720c */ /* 0x040fe20002744270 */
[----:B------:R-:W-:Y:S01]  /*7cc0*/  @P1 STG.E.U16 desc[UR50][R2.64+0x100], R26 ;  /* 0x0001001a02001986 */ /* 0x000fe2000c101532 */
[----:B------:R-:W-:Y:S02]  /*7cd0*/  ISETP.GT.AND P6, PT, R4, RZ, P5 ;  /* 0x000000ff0400720c */ /* 0x000fe40002fc4270 */
[----:B------:R-:W-:Y:S01]  /*7ce0*/  F2FP.BF16.F32.PACK_AB R28, RZ, R28 ;  /* 0x0000001cff1c723e */ /* 0x000fe200000010ff */
[----:B------:R-:W-:Y:S01]  /*7cf0*/  @P0 STG.E.U16 desc[UR50][R2.64+0x102], R27 ;  /* 0x0001021b02000986 */ /* 0x000fe2000c101532 */
[----:B------:R-:W-:-:S02]  /*7d00*/  F2FP.BF16.F32.PACK_AB R29, RZ, R29 ;  /* 0x0000001dff1d723e */ /* 0x000fc400000010ff */
[----:B------:R-:W-:Y:S02]  /*7d10*/  ISETP.GT.AND P4, PT, R4, 0x8, P4 ;  /* 0x000000080400780c */ /* 0x000fe40002784270 */
[C---:B------:R-:W-:Y:S02]  /*7d20*/  ISETP.GT.AND P3, PT, R0.reuse, 0x90, PT ;  /* 0x000000900000780c */ /* 0x040fe40003f64270 */
[----:B------:R-:W-:Y:S01]  /*7d30*/  F2FP.BF16.F32.PACK_AB R30, RZ, R30 ;  /* 0x0000001eff1e723e */ /* 0x000fe200000010ff */
[----:B------:R-:W-:Y:S01]  /*7d40*/  @P2 STG.E.U16 desc[UR50][R6.64+0x110], R28 ;  /* 0x0001101c06002986 */ /* 0x000fe2000c101532 */
[----:B------:R-:W-:Y:S02]  /*7d50*/  ISETP.GT.AND P2, PT, R0, 0x91, PT ;  /* 0x000000910000780c */ /* 0x000fe40003f44270 */
[----:B------:R-:W-:Y:S01]  /*7d60*/  F2FP.BF16.F32.PACK_AB R31, RZ, R31 ;  /* 0x0000001fff1f723e */ /* 0x000fe200000010ff */
[----:B------:R-:W-:Y:S01]  /*7d70*/  @P6 STG.E.U16 desc[UR50][R6.64+0x112], R29 ;  /* 0x0001121d06006986 */ /* 0x000fe2000c101532 */
[----:B------:R-:W-:-:S02]  /*7d80*/  ISETP.GT.AND P6, PT, R4, 0x8, P5 ;  /* 0x000000080400780c */ /* 0x000fc40002fc4270 */
[C---:B------:R-:W-:Y:S01]  /*7d90*/  ISETP.GT.AND P5, PT, R4.reuse, RZ, P3 ;  /* 0x000000ff0400720c */ /* 0x040fe20001fa4270 */
[----:B------:R-:W-:Y:S01]  /*7da0*/  @P4 STG.E.U16 desc[UR50][R2.64+0x110], R30 ;  /* 0x0001101e02004986 */ /* 0x000fe2000c101532 */
[----:B------:R-:W-:Y:S02]  /*7db0*/  ISETP.GT.AND P4, PT, R4, RZ, P2 ;  /* 0x000000ff0400720c */ /* 0x000fe40001784270 */
[C---:B------:R-:W-:Y:S02]  /*7dc0*/  ISETP.GT.AND P1, PT, R0.reuse, 0x98, PT ;  /* 0x000000980000780c */ /* 0x040fe40003f24270 */
[----:B------:R-:W-:Y:S02]  /*7dd0*/  F2FP.BF16.F32.PACK_AB R32, RZ, R32 ;  /* 0x00000020ff20723e */ /* 0x000fe400000010ff */
[----:B------:R-:W-:Y:S02]  /*7de0*/  ISETP.GT.AND P0, PT, R0, 0x99, PT ;  /* 0x000000990000780c */ /* 0x000fe40003f04270 */
[C---:B------:R-:W-:Y:S01]  /*7df0*/  ISETP.GT.AND P3, PT, R4.reuse, 0x8, P3 ;  /* 0x000000080400780c */ /* 0x040fe20001f64270 */
[----:B------:R-:W-:Y:S01]  /*7e00*/  @P6 STG.E.U16 desc[UR50][R2.64+0x112], R31 ;  /* 0x0001121f02006986 */ /* 0x000fe2000c101532 */
[----:B------:R-:W-:-:S02]  /*7e10*/  ISETP.GT.AND P6, PT, R4, RZ, P1 ;  /* 0x000000ff0400720c */ /* 0x000fc40000fc4270 */
[C---:B------:R-:W-:Y:S01]  /*7e20*/  ISETP.GT.AND P2, PT, R4.reuse, 0x8, P2 ;  /* 0x000000080400780c */ /* 0x040fe20001744270 */
[----:B------:R-:W-:Y:S01]  /*7e30*/  @P5 STG.E.U16 desc[UR50][R6.64+0x120], R32 ;  /* 0x0001202006005986 */ /* 0x000fe2000c101532 */
[C---:B------:R-:W-:Y:S01]  /*7e40*/  ISETP.GT.AND P5, PT, R4.reuse, RZ, P0 ;  /* 0x000000ff0400720c */ /* 0x040fe200007a4270 */
[----:B------:R-:W-:Y:S01]  /*7e50*/  @P4 IMAD.MOV.U32 R5, RZ, RZ, R7 ;  /* 0x000000ffff054224 */ /* 0x000fe200078e0007 */
[C---:B------:R-:W-:Y:S02]  /*7e60*/  ISETP.GT.AND P1, PT, R4.reuse, 0x8, P1 ;  /* 0x000000080400780c */ /* 0x040fe40000f24270 */
[----:B------:R-:W-:Y:S01]  /*7e70*/  ISETP.GT.AND P0, PT, R4, 0x8, P0 ;  /* 0x000000080400780c */ /* 0x000fe20000704270 */
[----:B------:R-:W-:Y:S01]  /*7e80*/  @P4 IMAD.MOV.U32 R4, RZ, RZ, R6 ;  /* 0x000000ffff044224 */ /* 0x000fe200078e0006 */
[----:B------:R-:W-:Y:S02]  /*7e90*/  F2FP.BF16.F32.PACK_AB R33, RZ, R33 ;  /* 0x00000021ff21723e */ /* 0x000fe400000010ff */
[----:B------:R-:W-:-:S02]  /*7ea0*/  F2FP.BF16.F32.PACK_AB R34, RZ, R34 ;  /* 0x00000022ff22723e */ /* 0x000fc400000010ff */
[----:B------:R-:W-:Y:S01]  /*7eb0*/  F2FP.BF16.F32.PACK_AB R35, RZ, R35 ;  /* 0x00000023ff23723e */ /* 0x000fe200000010ff */
[----:B------:R0:W-:Y:S01]  /*7ec0*/  @P4 STG.E.U16 desc[UR50][R4.64+0x122], R33 ;  /* 0x0001222104004986 */ /* 0x0001e2000c101532 */
[----:B------:R-:W-:Y:S02]  /*7ed0*/  F2FP.BF16.F32.PACK_AB R36, RZ, R36 ;  /* 0x00000024ff24723e */ /* 0x000fe400000010ff */
[----:B------:R-:W-:Y:S01]  /*7ee0*/  F2FP.BF16.F32.PACK_AB R37, RZ, R37 ;  /* 0x00000025ff25723e */ /* 0x000fe200000010ff */
[----:B------:R-:W-:Y:S01]  /*7ef0*/  @P3 STG.E.U16 desc[UR50][R2.64+0x120], R34 ;  /* 0x0001202202003986 */ /* 0x000fe2000c101532 */
[----:B------:R-:W-:Y:S02]  /*7f00*/  F2FP.BF16.F32.PACK_AB R38, RZ, R38 ;  /* 0x00000026ff26723e */ /* 0x000fe400000010ff */
[----:B------:R-:W-:Y:S01]  /*7f10*/  F2FP.BF16.F32.PACK_AB R39, RZ, R39 ;  /* 0x00000027ff27723e */ /* 0x000fe200000010ff */
[----:B------:R-:W-:Y:S01]  /*7f20*/  @P2 STG.E.U16 desc[UR50][R2.64+0x122], R35 ;  /* 0x0001222302002986 */ /* 0x000fe2000c101532 */
[----:B0-----:R-:W-:-:S02]  /*7f30*/  @P6 IMAD.MOV.U32 R4, RZ, RZ, R6 ;  /* 0x000000ffff046224 */ /* 0x001fc400078e0006 */
[----:B------:R-:W-:-:S05]  /*7f40*/  @P6 IMAD.MOV.U32 R5, RZ, RZ, R7 ;  /* 0x000000ffff056224 */ /* 0x000fca00078e0007 */
[----:B------:R0:W-:Y:S04]  /*7f50*/  @P6 STG.E.U16 desc[UR50][R4.64+0x130], R36 ;  /* 0x0001302404006986 */ /* 0x0001e8000c101532 */
[----:B------:R1:W-:Y:S04]  /*7f60*/  @P5 STG.E.U16 desc[UR50][R6.64+0x132], R37 ;  /* 0x0001322506005986 */ /* 0x0003e8000c101532 */
[----:B------:R1:W-:Y:S01]  /*7f70*/  @P1 STG.E.U16 desc[UR50][R2.64+0x130], R38 ;  /* 0x0001302602001986 */ /* 0x0003e2000c101532 */
[----:B0-----:R-:W-:Y:S02]  /*7f80*/  @P0 IMAD.MOV.U32 R4, RZ, RZ, R2 ;  /* 0x000000ffff040224 */ /* 0x001fe400078e0002 */
[----:B------:R-:W-:-:S05]  /*7f90*/  @P0 IMAD.MOV.U32 R5, RZ, RZ, R3 ;  /* 0x000000ffff050224 */ /* 0x000fca00078e0003 */
[----:B------:R1:W-:Y:S02]  /*7fa0*/  @P0 STG.E.U16 desc[UR50][R4.64+0x132], R39 ;  /* 0x0001322704000986 */ /* 0x0003e4000c101532 */
.L_x_194:
[----:B------:R-:W-:Y:S05]  /*7fb0*/  BSYNC B0 ;  /* 0x0000000000007941 */ /* 0x000fea0003800000 */
.L_x_36:
[----:B-123--:R-:W-:Y:S01]  /*7fc0*/  IMAD.U32 R2, RZ, RZ, UR48 ;  /* 0x00000030ff027e24 */ /* 0x00efe2000f8e00ff */
[----:B------:R-:W-:Y:S01]  /*7fd0*/  ULDC.64 UR4, c[0x0][0x650] ;  /* 0x0001940000047ab9 */ /* 0x000fe20000000a00 */
[----:B------:R-:W-:Y:S01]  /*7fe0*/  IMAD.U32 R0, RZ, RZ, UR37 ;  /* 0x00000025ff007e24 */ /* 0x000fe2000f8e00ff */
[----:B------:R1:W-:Y:S01]  /*7ff0*/  SYNCS.ARRIVE.TRANS64.A1T0 RZ, [R112+UR45], RZ ;  /* 0x000000ff70ff79a7 */ /* 0x0003e2000810002d */
[----:B------:R-:W-:Y:S01]  /*8000*/  IMAD.U32 R3, RZ, RZ, UR49 ;  /* 0x00000031ff037e24 */ /* 0x000fe2000f8e00ff */
[C---:B------:R-:W-:Y:S01]  /*8010*/  LEA R16, P0, R2.reuse, R16, 0x1 ;  /* 0x0000001002107211 */ /* 0x040fe200078008ff */
[----:B----45:R-:W-:Y:S02]  /*8020*/  IMAD.MOV.U32 R18, RZ, RZ, -0x1 ;  /* 0xffffffffff127424 */ /* 0x030fe400078e00ff */
[----:B------:R-:W-:Y:S01]  /*8030*/  IMAD.MOV.U32 R19, RZ, RZ, -0x1 ;  /* 0xffffffffff137424 */ /* 0x000fe200078e00ff */
[----:B------:R-:W-:Y:S01]  /*8040*/  LEA.HI.X R17, R2, R17, R0, 0x1, P0 ;  /* 0x0000001102117211 */ /* 0x000fe200000f0c00 */
[----:B------:R-:W-:Y:S01]  /*8050*/  IMAD.MOV.U32 R2, RZ, RZ, -0x1 ;  /* 0xffffffffff027424 */ /* 0x000fe200078e00ff */
[----:B------:R-:W-:-:S02]  /*8060*/  ISETP.GE.U32.AND P0, PT, R16, UR4, PT ;  /* 0x0000000410007c0c */ /* 0x000fc4000bf06070 */
[----:B------:R-:W-:Y:S02]  /*8070*/  PRMT R0, RZ, 0x7610, R0 ;  /* 0x00007610ff007816 */ /* 0x000fe40000000000 */
[----:B------:R-:W-:-:S13]  /*8080*/  ISETP.GE.U32.AND.EX P0, PT, R17, UR5, PT, P0 ;  /* 0x0000000511007c0c */ /* 0x000fda000bf06100 */
[----:B-1----:R-:W-:Y:S05]  /*8090*/  @P0 BRA `(.L_x_195) ;  /* 0x00000004008c0947 */ /* 0x002fea0003800000 */
[----:B------:R-:W1:Y:S01]  /*80a0*/  S2UR UR7, SR_CTAID.X ;  /* 0x00000000000779c3 */ /* 0x000e620000002500 */
[----:B------:R-:W-:Y:S01]  /*80b0*/  ULDC.64 UR4, c[0x0][0x628] ;  /* 0x00018a0000047ab9 */ /* 0x000fe20000000a00 */
[----:B------:R-:W-:Y:S01]  /*80c0*/  ULDC UR6, c[0x0][0x150] ;  /* 0x0000540000067ab9 */ /* 0x000fe20000000800 */
[----:B------:R-:W-:Y:S01]  /*80d0*/  ISETP.NE.U32.AND P0, PT, RZ, UR4, PT ;  /* 0x00000004ff007c0c */ /* 0x000fe2000bf05070 */
[----:B------:R-:W-:Y:S01]  /*80e0*/  ULDC UR15, c[0x0][0x630] ;  /* 0x00018c00000f7ab9 */ /* 0x000fe20000000800 */
[C---:B------:R-:W-:Y:S01]  /*80f0*/  R2UR UR16, R16.reuse ;  /* 0x00000000101072ca */ /* 0x040fe200000e0000 */
[----:B------:R-:W-:Y:S01]  /*8100*/  ULDC UR18, c[0x0][0x154] ;  /* 0x0000550000127ab9 */ /* 0x000fe20000000800 */
[----:B------:R-:W-:Y:S01]  /*8110*/  ISETP.NE.AND.EX P0, PT, RZ, UR5, PT, P0 ;  /* 0x00000005ff007c0c */ /* 0x000fe2000bf05300 */
[----:B------:R-:W2:Y:S01]  /*8120*/  S2UR UR19, SR_CTAID.Y ;  /* 0x00000000001379c3 */ /* 0x000ea20000002600 */
[----:B------:R-:W-:Y:S02]  /*8130*/  R2UR UR17, R17 ;  /* 0x00000000111172ca */ /* 0x000fe400000e0000 */
[----:B------:R-:W-:-:S02]  /*8140*/  R2UR UR12, R16 ;  /* 0x00000000100c72ca */ /* 0x000fc400000e0000 */
[----:B------:R-:W-:Y:S02]  /*8150*/  R2UR UR13, R17 ;  /* 0x00000000110d72ca */ /* 0x000fe400000e0000 */
[----:B-1----:R-:W-:-:S05]  /*8160*/  I2FP.F32.U32 R0, UR7 ;  /* 0x0000000700007c45 */ /* 0x002fca0008201000 */
[----:B------:R-:W-:-:S04]  /*8170*/  FMUL R0, R0, UR6 ;  /* 0x0000000600007c20 */ /* 0x000fc80008400000 */
[----:B------:R1:W3:Y:S01]  /*8180*/  F2I.U32.TRUNC.NTZ R2, R0 ;  /* 0x0000000000027305 */ /* 0x0002e2000020f000 */
[----:B--2---:R-:W-:Y:S05]  /*8190*/  @!P0 BRA `(.L_x_196) ;  /* 0x0000000000308947 */ /* 0x004fea0003800000 */
        /* <DEDUP_REMOVED lines=12> */
.L_x_196:
[----:B------:R-:W-:Y:S01]  /*8260*/  USHF.R.U64 UR6, UR12, UR15, UR13 ;  /* 0x0000000f0c067299 */ /* 0x000fe2000800120d */
[----:B-1----:R-:W-:Y:S01]  /*8270*/  I2FP.F32.U32 R0, UR19 ;  /* 0x0000001300007c45 */ /* 0x002fe20008201000 */
[----:B------:R-:W-:Y:S01]  /*8280*/  USHF.R.U32.HI UR4, URZ, UR15, UR13 ;  /* 0x0000000f3f047299 */ /* 0x000fe2000801160d */
[----:B---3--:R-:W-:Y:S01]  /*8290*/  R2UR UR14, R2 ;  /* 0x00000000020e72ca */ /* 0x008fe200000e0000 */
[----:B------:R-:W-:Y:S02]  /*82a0*/  UIADD3 UR9, UP0, URZ, -UR6, URZ ;  /* 0x800000063f097290 */ /* 0x000fe4000ff1e03f */
[----:B------:R-:W-:Y:S01]  /*82b0*/  FMUL R0, R0, UR18 ;  /* 0x0000001200007c20 */ /* 0x000fe20008400000 */
[----:B------:R-:W-:Y:S01]  /*82c0*/  ULDC.64 UR12, c[0x0][0x620] ;  /* 0x00018800000c7ab9 */ /* 0x000fe20000000a00 */
[----:B------:R-:W-:Y:S01]  /*82d0*/  UIADD3.X UR4, URZ, ~UR4, URZ, UP0, !UPT ;  /* 0x800000043f047290 */ /* 0x000fe200087fe43f */
[----:B------:R-:W-:Y:S01]  /*82e0*/  UMOV UR10, UR16 ;  /* 0x00000010000a7c82 */ /* 0x000fe20008000000 */
[----:B------:R-:W-:-:S02]  /*82f0*/  UMOV UR11, UR17 ;  /* 0x00000011000b7c82 */ /* 0x000fc40008000000 */
[----:B------:R-:W1:Y:S01]  /*8300*/  F2I.U32.TRUNC.NTZ R0, R0 ;  /* 0x0000000000007305 */ /* 0x000e62000020f000 */
[----:B------:R-:W-:Y:S02]  /*8310*/  UIMAD UR4, UR4, UR12, URZ ;  /* 0x0000000c040472a4 */ /* 0x000fe4000f8e023f */
[----:B------:R-:W-:Y:S02]  /*8320*/  UIMAD.WIDE.U32 UR10, UR9, UR12, UR10 ;  /* 0x0000000c090a72a5 */ /* 0x000fe4000f8e000a */
[----:B------:R-:W-:Y:S01]  /*8330*/  UIMAD UR9, UR9, UR13, UR4 ;  /* 0x0000000d090972a4 */ /* 0x000fe2000f8e0204 */
[----:B------:R-:W-:Y:S01]  /*8340*/  ULDC UR22, c[0x0][0x658] ;  /* 0x0001960000167ab9 */ /* 0x000fe20000000800 */
[----:B------:R-:W-:Y:S02]  /*8350*/  UMOV UR12, 0xffffffff ;  /* 0xffffffff000c7882 */ /* 0x000fe40000000000 */
[----:B------:R-:W-:Y:S01]  /*8360*/  UIADD3 UR11, UR11, UR9, URZ ;  /* 0x000000090b0b7290 */ /* 0x000fe2000fffe03f */
[----:B------:R-:W-:Y:S01]  /*8370*/  ULDC UR13, c[0x0][0x618] ;  /* 0x00018600000d7ab9 */ /* 0x000fe20000000800 */
[----:B------:R-:W-:Y:S01]  /*8380*/  ULDC.64 UR4, c[0x0][0x640] ;  /* 0x0001900000047ab9 */ /* 0x000fe20000000a00 */
[----:B------:R-:W-:Y:S01]  /*8390*/  USHF.L.U32 UR18, UR12, UR22, URZ ;  /* 0x000000160c127299 */ /* 0x000fe2000800063f */
[----:B------:R-:W-:Y:S01]  /*83a0*/  ISETP.NE.U32.AND P0, PT, RZ, UR4, PT ;  /* 0x00000004ff007c0c */ /* 0x000fe2000bf05070 */
[----:B------:R-:W-:Y:S01]  /*83b0*/  USHF.R.U64 UR12, UR10, UR13, UR11 ;  /* 0x0000000d0a0c7299 */ /* 0x000fe2000800120b */
[----:B-1----:R-:W-:Y:S01]  /*83c0*/  R2UR UR16, R0 ;  /* 0x00000000001072ca */ /* 0x002fe200000e0000 */
[----:B------:R-:W-:Y:S01]  /*83d0*/  USHF.R.U32.HI UR10, URZ, UR13, UR11 ;  /* 0x0000000d3f0a7299 */ /* 0x000fe2000801160b */
[----:B------:R-:W-:Y:S01]  /*83e0*/  ISETP.NE.AND.EX P0, PT, RZ, UR5, PT, P0 ;  /* 0x00000005ff007c0c */ /* 0x000fe2000bf05300 */
[----:B------:R-:W-:Y:S01]  /*83f0*/  ULDC UR17, c[0x0][0x608] ;  /* 0x0001820000117ab9 */ /* 0x000fe20000000800 */
[----:B------:R-:W-:-:S02]  /*8400*/  ULOP3.LUT UR23, URZ, UR18, URZ, 0x33, !UPT ;  /* 0x000000123f177292 */ /* 0x000fc4000f8e333f */
[----:B------:R-:W-:Y:S02]  /*8410*/  USHF.R.U64 UR18, UR12, UR17, UR10 ;  /* 0x000000110c127299 */ /* 0x000fe4000800120a */
[----:B------:R-:W-:Y:S01]  /*8420*/  USHF.R.U32.HI UR10, URZ, UR17, UR10 ;  /* 0x000000113f0a7299 */ /* 0x000fe2000801160a */
[----:B------:R-:W-:Y:S01]  /*8430*/  UMOV UR20, 0x1 ;  /* 0x0000000100147882 */ /* 0x000fe20000000000 */
[----:B------:R-:W-:Y:S02]  /*8440*/  UIADD3 UR14, -UR14, URZ, URZ ;  /* 0x0000003f0e0e7290 */ /* 0x000fe4000fffe13f */
[----:B------:R-:W-:Y:S02]  /*8450*/  USHF.L.U32 UR13, UR20, UR22, URZ ;  /* 0x00000016140d7299 */ /* 0x000fe4000800063f */
[----:B------:R-:W-:Y:S01]  /*8460*/  USHF.R.U64 UR20, UR18, UR22, UR10 ;  /* 0x0000001612147299 */ /* 0x000fe2000800120a */
[----:B------:R-:W-:Y:S01]  /*8470*/  ULDC UR15, c[0x0][0x144] ;  /* 0x00005100000f7ab9 */ /* 0x000fe20000000800 */
[----:B------:R-:W-:Y:S01]  /*8480*/  ULDC UR8, c[0x0][0x600] ;  /* 0x0001800000087ab9 */ /* 0x000fe20000000800 */
[----:B------:R-:W-:-:S02]  /*8490*/  UIADD3 UR21, -UR16, URZ, URZ ;  /* 0x0000003f10157290 */ /* 0x000fc4000fffe13f */
[----:B------:R-:W-:Y:S02]  /*84a0*/  USHF.R.U32.HI UR17, URZ, UR22, UR10 ;  /* 0x000000163f117299 */ /* 0x000fe4000801160a */
[----:B------:R-:W-:Y:S02]  /*84b0*/  UIADD3 UR9, UR8, -0x1, URZ ;  /* 0xffffffff08097890 */ /* 0x000fe4000fffe03f */
[----:B------:R-:W-:Y:S01]  /*84c0*/  UIMAD UR22, UR15, UR14, UR7 ;  /* 0x0000000e0f1672a4 */ /* 0x000fe2000f8e0207 */
[----:B------:R-:W-:Y:S01]  /*84d0*/  ULDC UR26, c[0x0][0x148] ;  /* 0x00005200001a7ab9 */ /* 0x000fe20000000800 */
[----:B------:R-:W-:Y:S01]  /*84e0*/  ULDC UR24, c[0x0][0x648] ;  /* 0x0001920000187ab9 */ /* 0x000fe20000000800 */
[----:B------:R-:W-:Y:S01]  /*84f0*/  ULDC UR25, c[0x0][0x638] ;  /* 0x00018e0000197ab9 */ /* 0x000fe20000000800 */
        /* <DEDUP_REMOVED lines=12> */
.L_x_197:
[----:B------:R-:W-:Y:S01]  /*85c0*/  UISETP.NE.AND UP0, UPT, UR38, URZ, UPT ;  /* 0x0000003f2600728c */ /* 0x000fe2000bf05270 */
[----:B------:R-:W-:Y:S01]  /*85d0*/  IMAD.MOV.U32 R0, RZ, RZ, 0x1 ;  /* 0x00000001ff007424 */ /* 0x000fe200078e00ff */
[----:B------:R-:W-:Y:S01]  /*85e0*/  USHF.R.U64 UR4, UR16, UR24, UR17 ;  /* 0x0000001810047299 */ /* 0x000fe20008001211 */
[----:B------:R-:W-:Y:S01]  /*85f0*/  IMAD.U32 R19, RZ, RZ, UR6 ;  /* 0x00000006ff137e24 */ /* 0x000fe2000f8e00ff */
[----:B------:R-:W-:Y:S02]  /*8600*/  ULOP3.LUT UR18, UR18, UR23, URZ, 0xc0, !UPT ;  /* 0x0000001712127292 */ /* 0x000fe4000f8ec03f */
[----:B------:R-:W-:Y:S02]  /*8610*/  UIADD3 UR5, -UR4, URZ, URZ ;  /* 0x0000003f04057290 */ /* 0x000fe4000fffe13f */
[----:B------:R-:W-:Y:S02]  /*8620*/  ULOP3.LUT UR9, UR12, UR9, URZ, 0xc0, !UPT ;  /* 0x000000090c097292 */ /* 0x000fe4000f8ec03f */
[----:B------:R-:W-:-:S02]  /*8630*/  UIMAD UR4, UR13, UR4, UR18 ;  /* 0x000000040d0472a4 */ /* 0x000fc4000f8e0212 */
[----:B------:R-:W-:Y:S02]  /*8640*/  @UP0 UIMAD UR22, UR26, UR21, UR19 ;  /* 0x000000151a1602a4 */ /* 0x000fe4000f8e0213 */
[----:B------:R-:W-:Y:S01]  /*8650*/  UIMAD UR5, UR5, UR25, UR20 ;  /* 0x00000019050572a4 */ /* 0x000fe2000f8e0214 */
[----:B------:R-:W-:Y:S02]  /*8660*/  ULDC UR7, c[0x0][0x610] ;  /* 0x0001840000077ab9 */ /* 0x000fe40000000800 */
[----:B------:R-:W-:Y:S02]  /*8670*/  UIMAD UR4, UR4, UR7, UR22 ;  /* 0x00000007040472a4 */ /* 0x000fe4000f8e0216 */
[----:B------:R-:W-:-:S04]  /*8680*/  UIMAD UR5, UR5, UR8, UR9 ;  /* 0x00000008050572a4 */ /* 0x000fc8000f8e0209 */
[----:B------:R-:W-:Y:S02]  /*8690*/  USEL UR7, UR5, UR4, !UP0 ;  /* 0x0000000405077287 */ /* 0x000fe4000c000000 */
[----:B------:R-:W-:-:S04]  /*86a0*/  USEL UR4, UR4, UR5, !UP0 ;  /* 0x0000000504047287 */ /* 0x000fc8000c000000 */
[----:B------:R-:W-:Y:S02]  /*86b0*/  IMAD.U32 R2, RZ, RZ, UR7 ;  /* 0x00000007ff027e24 */ /* 0x000fe4000f8e00ff */
[----:B------:R-:W-:-:S07]  /*86c0*/  IMAD.U32 R18, RZ, RZ, UR4 ;  /* 0x00000004ff127e24 */ /* 0x000fce000f8e00ff */
.L_x_195:
[----:B------:R-:W-:Y:S02]  /*86d0*/  LOP3.LUT P0, RZ, R0, 0xff, RZ, 0xc0, !PT ;  /* 0x000000ff00ff7812 */ /* 0x000fe4000780c0ff */
[----:B------:R-:W-:-:S11]  /*86e0*/  LOP3.LUT R118, R118, 0x1, RZ, 0x3c, !PT ;  /* 0x0000000176767812 */ /* 0x000fd600078e3cff */
[----:B------:R-:W-:Y:S05]  /*86f0*/  @P0 BRA `(.L_x_198) ;  /* 0xffffff9000500947 */ /* 0x000fea000383ffff */
[----:B------:R-:W-:Y:S05]  /*8700*/  EXIT ;  /* 0x000000000000794d */ /* 0x000fea0003800000 */
.L_x_17:
[----:B------:R-:W-:-:S08]  /*8710*/  ISETP.NE.AND P0, PT, RZ, UR6, PT ;  /* 0x00000006ff007c0c */ /* 0x000fd0000bf05270 */
[----:B------:R-:W0:-:S00]  /*8720*/  USETMAXREG.DEALLOC.CTAPOOL 0x28 ;  /* 0x00000028000079c8 */ /* 0x000e0000080e0500 */
[----:B------:R-:W-:Y:S05]  /*8730*/  @P0 EXIT ;  /* 0x000000000000094d */ /* 0x000fea0003800000 */
[----:B0-----:R-:W-:Y:S01]  /*8740*/  LOP3.LUT P0, RZ, R0, 0xff, RZ, 0xc0, !PT ;  /* 0x000000ff00ff7812 */ /* 0x001fe2000780c0ff */
[----:B------:R-:W-:Y:S02]  /*8750*/  IMAD.MOV.U32 R8, RZ, RZ, 0x1 ;  /* 0x00000001ff087424 */ /* 0x000fe400078e00ff */
[----:B------:R-:W-:-:S10]  /*8760*/  IMAD.MOV.U32 R0, RZ, RZ, RZ ;  /* 0x000000ffff007224 */ /* 0x000fd400078e00ff */
[----:B------:R-:W-:Y:S05]  /*8770*/  @!P0 BRA `(.L_x_199) ;  /* 0x0000000c002c8947 */ /* 0x000fea0003800000 */
[----:B------:R-:W0:Y:S01]  /*8780*/  S2R R11, SR_CgaCtaId ;  /* 0x00000000000b7919 */ /* 0x000e220000008800 */
[----:B------:R-:W-:Y:S01]  /*8790*/  LOP3.LUT P0, RZ, R3, 0x1f, RZ, 0xc0, !PT ;  /* 0x0000001f03ff7812 */ /* 0x000fe2000780c0ff */
[----:B------:R-:W-:Y:S01]  /*87a0*/  ULDC UR5, c[0x0][0x658] ;  /* 0x0001960000057ab9 */ /* 0x000fe20000000800 */
[----:B------:R-:W-:Y:S01]  /*87b0*/  UMOV UR6, 0xffffffff ;  /* 0xffffffff00067882 */ /* 0x000fe20000000000 */
[----:B------:R-:W-:Y:S01]  /*87c0*/  BSSY B0, `(.L_x_199) ;  /* 0x00000c6000007945 */ /* 0x000fe20003800000 */
[----:B------:R-:W-:Y:S01]  /*87d0*/  USHF.L.U32 UR6, UR6, UR5, URZ ;  /* 0x0000000506067299 */ /* 0x000fe2000800063f */
[C---:B------:R-:W-:Y:S01]  /*87e0*/  ISETP.NE.AND P3, PT, R4.reuse, RZ, PT ;  /* 0x000000ff0400720c */ /* 0x040fe20003f65270 */
[----:B------:R-:W-:Y:S01]  /*87f0*/  IMAD.MOV.U32 R9, RZ, RZ, 0x1 ;  /* 0x00000001ff097424 */ /* 0x000fe200078e00ff */
[----:B------:R-:W-:Y:S01]  /*8800*/  ISETP.NE.OR P0, PT, R4, RZ, !P0 ;  /* 0x000000ff0400720c */ /* 0x000fe20004705670 */
[----:B------:R-:W-:Y:S01]  /*8810*/  IMAD.MOV.U32 R8, RZ, RZ, 0x1 ;  /* 0x00000001ff087424 */ /* 0x000fe200078e00ff */
[----:B------:R-:W-:Y:S01]  /*8820*/  ULDC UR4, c[0x0][0x600] ;  /* 0x0001800000047ab9 */ /* 0x000fe20000000800 */
[----:B------:R-:W-:Y:S01]  /*8830*/  IMAD.MOV.U32 R0, RZ, RZ, RZ ;  /* 0x000000ffff007224 */ /* 0x000fe200078e00ff */
[----:B------:R-:W-:Y:S01]  /*8840*/  UMOV UR7, 0x1 ;  /* 0x0000000100077882 */ /* 0x000fe20000000000 */
[----:B------:R-:W-:-:S02]  /*8850*/  UIADD3 UR19, UR39, 0x1, URZ ;  /* 0x0000000127137890 */ /* 0x000fc4000fffe03f */
[----:B------:R-:W-:Y:S02]  /*8860*/  ULOP3.LUT UR22, UR36, 0x2, URZ, 0xfc, !UPT ;  /* 0x0000000224167892 */ /* 0x000fe4000f8efc3f */
[----:B------:R-:W-:Y:S02]  /*8870*/  UIADD3 UR4, UR4, -0x1, URZ ;  /* 0xffffffff04047890 */ /* 0x000fe4000fffe03f */
[----:B------:R-:W-:Y:S02]  /*8880*/  USHF.L.U32 UR5, UR7, UR5, URZ ;  /* 0x0000000507057299 */ /* 0x000fe4000800063f */
[----:B------:R-:W-:Y:S01]  /*8890*/  ULOP3.LUT UR6, URZ, UR6, URZ, 0x33, !UPT ;  /* 0x000000063f067292 */ /* 0x000fe2000f8e333f */
[----:B------:R-:W-:Y:S01]  /*88a0*/  ULDC.64 UR20, c[0x0][0x198] ;  /* 0x0000660000147ab9 */ /* 0x000fe20000000a00 */
[----:B0-----:R-:W-:-:S10]  /*88b0*/  LOP3.LUT R11, R11, 0x1, RZ, 0xc0, !PT ;  /* 0x000000010b0b7812 */ /* 0x001fd400078ec0ff */
.L_x_211:
[----:B------:R-:W-:-:S03]  /*88c0*/  UMOV UR7, 0xffffffff ;  /* 0xffffffff00077882 */ /* 0x000fc60000000000 */
[----:B------:R-:W-:Y:S05]  /*88d0*/  BRA.DIV UR7, `(.L_x_200) ;  /* 0x00000012077c7947 */ /* 0x000fea000b800000 */
[----:B------:R-:W-:-:S13]  /*88e0*/  ELECT P6, URZ, PT ;  /* 0x00000000003f782f */ /* 0x000fda00038c0000 */
.L_x_228:
[----:B------:R-:W0:Y:S01]  /*88f0*/  LDC R3, c[0x0][0x28c] ;  /* 0x0000a300ff037b82 */ /* 0x000e220000000800 */
[----:B------:R-:W-:Y:S01]  /*8900*/  BSSY B1, `(.L_x_201) ;  /* 0x000003c000017945 */ /* 0x000fe20003800000 */
[----:B0-----:R-:W-:-:S13]  /*8910*/  ISETP.LT.OR P6, PT, R3, 0x1, !P6 ;  /* 0x000000010300780c */ /* 0x001fda00077c1670 */
[----:B------:R-:W-:Y:S05]  /*8920*/  @P6 BRA `(.L_x_202) ;  /* 0x0000000000e46947 */ /* 0x000fea0003800000 */
[----:B------:R-:W-:Y:S02]  /*8930*/  IMAD R3, R2, 0x2, R11 ;  /* 0x0000000202037824 */ /* 0x000fe400078e020b */
[----:B------:R-:W-:Y:S02]  /*8940*/  IMAD.SHL.U32 R18, R18, 0x40, RZ ;  /* 0x0000004012127824 */ /* 0x000fe400078e00ff */
[----:B------:R-:W-:Y:S02]  /*8950*/  IMAD.MOV.U32 R12, RZ, RZ, RZ ;  /* 0x000000ffff0c7224 */ /* 0x000fe400078e00ff */
[----:B------:R-:W-:Y:S02]  /*8960*/  IMAD.U32 R13, RZ, RZ, UR19 ;  /* 0x00000013ff0d7e24 */ /* 0x000fe4000f8e00ff */
[----:B------:R-:W-:Y:S02]  /*8970*/  IMAD.MOV.U32 R2, RZ, RZ, R8 ;  /* 0x000000ffff027224 */ /* 0x000fe400078e0008 */
[----:B------:R-:W-:-:S02]  /*8980*/  IMAD.MOV.U32 R4, RZ, RZ, R0 ;  /* 0x000000ffff047224 */ /* 0x000fc400078e0000 */
[----:B------:R-:W-:-:S07]  /*8990*/  IMAD R6, R3, 0x50, RZ ;  /* 0x0000005003067824 */ /* 0x000fce00078e02ff */
.L_x_206:
[----:B------:R-:W0:Y:S01]  /*89a0*/  S2R R10, SR_CgaCtaId ;  /* 0x00000000000a7919 */ /* 0x000e220000008800 */
[----:B------:R-:W-:Y:S01]  /*89b0*/  MOV R3, 0x400 ;  /* 0x0000040000037802 */ /* 0x000fe20000000f00 */
[----:B------:R-:W1:Y:S03]  /*89c0*/  @!P3 LDC R5, c[0x0][0x500] ;  /* 0x00014000ff05bb82 */ /* 0x000e660000000800 */
[----:B0-----:R-:W-:Y:S02]  /*89d0*/  LEA R7, R10, R3, 0x18 ;  /* 0x000000030a077211 */ /* 0x001fe400078ec0ff */
[----:B------:R-:W-:-:S03]  /*89e0*/  SHF.L.U32 R3, R2, 0x1f, RZ ;  /* 0x0000001f02037819 */ /* 0x000fc600000006ff */
[----:B------:R-:W-:-:S04]  /*89f0*/  IMAD R10, R4, 0x8, R7 ;  /* 0x00000008040a7824 */ /* 0x000fc800078e0207 */
[----:B------:R-:W0:Y:S02]  /*8a00*/  SYNCS.PHASECHK.TRANS64.TRYWAIT P1, [R10+URZ+0x40], R3 ;  /* 0x000040030a0075a7 */ /* 0x000e24000802017f */
[----:B01----:R-:W-:Y:S05]  /*8a10*/  @!P1 BRA `(.L_x_203) ;  /* 0x00000010004c9947 */ /* 0x003fea0003800000 */
.L_x_229:
[----:B------:R-:W-:Y:S01]  /*8a20*/  UPRMT UR7, UR22, 0x9910, URZ ;  /* 0x0000991016077896 */ /* 0x000fe2000800003f */
[----:B------:R1:W-:Y:S03]  /*8a30*/  @!P3 SYNCS.ARRIVE.TRANS64 RZ, [R10+URZ], R5 ;  /* 0x000000050affb9a7 */ /* 0x0003e6000800003f */
[----:B------:R-:W-:-:S06]  /*8a40*/  UISETP.NE.AND UP0, UPT, UR7, 0x2, UPT ;  /* 0x000000020700788c */ /* 0x000fcc000bf05270 */
[----:B------:R-:W-:-:S13]  /*8a50*/  PLOP3.LUT P1, PT, PT, PT, UP0, 0x80, 0x0 ;  /* 0x000000000000781c */ /* 0x000fda0003f2f008 */
[----:B-1----:R-:W-:Y:S05]  /*8a60*/  @P1 BRA `(.L_x_204) ;  /* 0x0000000000041947 */ /* 0x002fea0003800000 */
[----:B------:R-:W-:Y:S01]  /*8a70*/  BPT.TRAP 0x1 ;  /* 0x000000040000795c */ /* 0x000fe20000300000 */
.L_x_204:
[----:B------:R-:W-:Y:S05]  /*8a80*/  @P0 BRA `(.L_x_205) ;  /* 0x0000000000040947 */ /* 0x000fea0003800000 */
[----:B------:R-:W-:Y:S01]  /*8a90*/  BPT.TRAP 0x1 ;  /* 0x000000040000795c */ /* 0x000fe20000300000 */
.L_x_205:
[----:B0-----:R-:W-:Y:S01]  /*8aa0*/  IMAD R3, R4, 0x2, R11 ;  /* 0x0000000204037824 */ /* 0x001fe200078e020b */
[----:B------:R-:W-:Y:S01]  /*8ab0*/  R2UR UR9, R10 ;  /* 0x000000000a0972ca */ /* 0x000fe200000e0000 */
[--C-:B------:R-:W-:Y:S01]  /*8ac0*/  IMAD R5, R4, 0x2000, R7.reuse ;  /* 0x0000200004057824 */ /* 0x100fe200078e0207 */
[----:B------:R-:W-:Y:S01]  /*8ad0*/  UIADD3 UR14, UP0, UR20, 0xf0, URZ ;  /* 0x000000f0140e7890 */ /* 0x000fe2000ff1e03f */
[----:B------:R-:W-:Y:S01]  /*8ae0*/  IMAD R3, R3, 0x1400, RZ ;  /* 0x0000140003037824 */ /* 0x000fe200078e02ff */
[----:B------:R-:W-:Y:S01]  /*8af0*/  R2UR UR11, R18 ;  /* 0x00000000120b72ca */ /* 0x000fe200000e0000 */
[----:B------:R-:W-:Y:S01]  /*8b00*/  VIADD R13, R13, 0xffffffff ;  /* 0xffffffff0d0d7836 */ /* 0x000fe20000000000 */
[----:B------:R-:W-:Y:S01]  /*8b10*/  R2UR UR7, R5 ;  /* 0x00000000050772ca */ /* 0x000fe200000e0000 */
[----:B------:R-:W-:Y:S01]  /*8b20*/  IMAD R3, R3, 0x2, R7 ;  /* 0x0000000203037824 */ /* 0x000fe200078e0207 */
[----:B------:R-:W-:Y:S01]  /*8b30*/  R2UR UR10, R12 ;  /* 0x000000000c0a72ca */ /* 0x000fe200000e0000 */
[----:B------:R-:W-:Y:S01]  /*8b40*/  UIADD3 UR24, UP1, UR20, 0x1f0, URZ ;  /* 0x000001f014187890 */ /* 0x000fe2000ff3e03f */
[----:B------:R-:W-:Y:S01]  /*8b50*/  R2UR UR12, R19 ;  /* 0x00000000130c72ca */ /* 0x000fe200000e0000 */
[----:B------:R-:W-:Y:S01]  /*8b60*/  UIADD3.X UR15, URZ, UR21, URZ, UP0, !UPT ;  /* 0x000000153f0f7290 */ /* 0x000fe200087fe43f */
[----:B------:R-:W-:Y:S01]  /*8b70*/  R2UR UR8, R3 ;  /* 0x00000000030872ca */ /* 0x000fe200000e0000 */
[----:B------:R-:W-:Y:S01]  /*8b80*/  VIADD R4, R4, 0x1 ;  /* 0x0000000104047836 */ /* 0x000fe20000000000 */
[----:B------:R-:W-:Y:S01]  /*8b90*/  R2UR UR18, R6 ;  /* 0x00000000061272ca */ /* 0x000fe200000e0000 */
[----:B------:R-:W-:Y:S01]  /*8ba0*/  UIADD3.X UR25, URZ, UR21, URZ, UP1, !UPT ;  /* 0x000000153f197290 */ /* 0x000fe20008ffe43f */
[----:B------:R-:W-:Y:S01]  /*8bb0*/  ISETP.GT.AND P2, PT, R13, 0x1, PT ;  /* 0x000000010d00780c */ /* 0x000fe20003f44270 */
[----:B------:R-:W-:Y:S01]  /*8bc0*/  UMOV UR16, 0x0 ;  /* 0x0000000000107882 */ /* 0x000fe20000000000 */
[----:B------:R-:W-:Y:S01]  /*8bd0*/  UMOV UR17, 0x10000000 ;  /* 0x1000000000117882 */ /* 0x000fe20000000000 */
[----:B------:R-:W-:Y:S01]  /*8be0*/  UIADD3 UR7, UR7, 0x180, URZ ;  /* 0x0000018007077890 */ /* 0x000fe2000fffe03f */
[----:B------:R-:W-:Y:S01]  /*8bf0*/  ISETP.NE.AND P1, PT, R4, 0x8, PT ;  /* 0x000000080400780c */ /* 0x000fe20003f25270 */
[----:B------:R-:W-:Y:S01]  /*8c00*/  UMOV UR23, 0x30000 ;  /* 0x0003000000177882 */ /* 0x000fe20000000000 */
[----:B------:R-:W-:-:S02]  /*8c10*/  VIADD R12, R12, 0x40 ;  /* 0x000000400c0c7836 */ /* 0x000fc40000000000 */
[----:B------:R-:W-:Y:S01]  /*8c20*/  SEL R3, RZ, 0x1, P1 ;  /* 0x00000001ff037807 */ /* 0x000fe20000800000 */
[----:B------:R-:W-:Y:S01]  /*8c30*/  UIADD3 UR13, UR8, 0x10180, URZ ;  /* 0x00010180080d7890 */ /* 0x000fe2000fffe03f */
[----:B------:R-:W-:Y:S02]  /*8c40*/  SEL R4, R4, RZ, P1 ;  /* 0x000000ff04047207 */ /* 0x000fe40000800000 */
[----:B------:R-:W-:Y:S01]  /*8c50*/  UMOV UR8, UR7 ;  /* 0x0000000700087c82 */ /* 0x000fe20008000000 */
[----:B------:R-:W-:Y:S01]  /*8c60*/  LOP3.LUT R2, R2, R3, RZ, 0x3c, !PT ;  /* 0x0000000302027212 */ /* 0x000fe200078e3cff */
[----:B------:R0:W-:Y:S02]  /*8c70*/  UTMALDG.3D [UR8], [UR14], desc[UR16] ;  /* 0x000010080e0075b4 */ /* 0x0001e40008011000 */
[----:B0-----:R-:W-:Y:S01]  /*8c80*/  UMOV UR8, UR13 ;  /* 0x0000000d00087c82 */ /* 0x001fe20008000000 */
[----:B------:R-:W-:Y:S02]  /*8c90*/  UMOV UR11, UR18 ;  /* 0x00000012000b7c82 */ /* 0x000fe40008000000 */
[----:B------:R0:W-:Y:S02]  /*8ca0*/  UTMALDG.3D.MULTICAST [UR8], [UR24], UR23, desc[UR16] ;  /* 0x00001008180073b4 */ /* 0x0001e40008011817 */
[----:B0-----:R-:W-:Y:S05]  /*8cb0*/  @P2 BRA `(.L_x_206) ;  /* 0xfffffffc00382947 */ /* 0x001fea000383ffff */
.L_x_202:
[----:B------:R-:W-:Y:S05]  /*8cc0*/  BSYNC B1 ;  /* 0x0000000000017941 */ /* 0x000fea0003800000 */
.L_x_201:
[----:B------:R-:W-:Y:S01]  /*8cd0*/  LOP3.LUT P4, RZ, R9, 0xff, RZ, 0xc0, !PT ;  /* 0x000000ff09ff7812 */ /* 0x000fe2000788c0ff */
[----:B------:R-:W-:Y:S01]  /*8ce0*/  VIADD R0, R0, UR39 ;  /* 0x0000002700007c36 */ /* 0x000fe20008000000 */
[----:B------:R-:W-:Y:S01]  /*8cf0*/  ULDC.64 UR8, c[0x0][0x650] ;  /* 0x0001940000087ab9 */ /* 0x000fe20000000a00 */
[----:B------:R-:W-:Y:S01]  /*8d00*/  BSSY B1, `(.L_x_207) ;  /* 0x000006f000017945 */ /* 0x000fe20003800000 */
[----:B------:R-:W-:Y:S01]  /*8d10*/  IMAD.MOV.U32 R18, RZ, RZ, -0x1 ;  /* 0xffffffffff127424 */ /* 0x000fe200078e00ff */
[----:B------:R-:W-:Y:S01]  /*8d20*/  PRMT R9, RZ, 0x7610, R9 ;  /* 0x00007610ff097816 */ /* 0x000fe20000000009 */
[----:B------:R-:W-:Y:S01]  /*8d30*/  IMAD.MOV.U32 R19, RZ, RZ, -0x1 ;  /* 0xffffffffff137424 */ /* 0x000fe200078e00ff */
[C---:B------:R-:W-:Y:S02]  /*8d40*/  ISETP.GT.U32.AND P1, PT, R0.reuse, 0x7, PT ;  /* 0x000000070000780c */ /* 0x040fe40003f24070 */
[----:B------:R-:W-:Y:S02]  /*8d50*/  SHF.R.U32.HI R2, RZ, 0x3, R0 ;  /* 0x00000003ff027819 */ /* 0x000fe40000011600 */
[----:B------:R-:W-:-:S02]  /*8d60*/  LOP3.LUT R0, R0, 0x7, RZ, 0xc0, !PT ;  /* 0x0000000700007812 */ /* 0x000fc400078ec0ff */
[----:B------:R-:W0:Y:S01]  /*8d70*/  @P4 S2R R4, SR_CgaCtaId ;  /* 0x0000000000044919 */ /* 0x000e220000008800 */
[----:B------:R-:W-:Y:S02]  /*8d80*/  @P4 MOV R3, 0x400 ;  /* 0x0000040000034802 */ /* 0x000fe40000000f00 */
[----:B------:R-:W-:-:S04]  /*8d90*/  LOP3.LUT R2, R2, 0x1, RZ, 0xc0, !PT ;  /* 0x0000000102027812 */ /* 0x000fc800078ec0ff */
[----:B------:R-:W-:Y:S02]  /*8da0*/  ISETP.NE.U32.AND P2, PT, R2, 0x1, PT ;  /* 0x000000010200780c */ /* 0x000fe40003f45070 */
[----:B0-----:R-:W-:Y:S01]  /*8db0*/  @P4 LEA R3, R4, R3, 0x18 ;  /* 0x0000000304034211 */ /* 0x001fe200078ec0ff */
[----:B------:R-:W-:-:S03]  /*8dc0*/  IMAD.U32 R4, RZ, RZ, UR39 ;  /* 0x00000027ff047e24 */ /* 0x000fc6000f8e00ff */
[----:B------:R0:W-:Y:S01]  /*8dd0*/  @P4 SYNCS.ARRIVE.TRANS64.A1T0 RZ, [R3+URZ+0xb8], RZ ;  /* 0x0000b8ff03ff49a7 */ /* 0x0001e2000810003f */
[----:B------:R-:W-:Y:S02]  /*8de0*/  IADD3 R16, P4, R16, UR48, RZ ;  /* 0x0000003010107c10 */ /* 0x000fe4000ff9e0ff */
[----:B------:R-:W-:Y:S02]  /*8df0*/  ISETP.LT.U32.AND P1, PT, R4, 0x8, P1 ;  /* 0x000000080400780c */ /* 0x000fe40000f21070 */
[----:B------:R-:W-:Y:S02]  /*8e00*/  IADD3.X R17, R17, UR37, RZ, P4, !PT ;  /* 0x0000002511117c10 */ /* 0x000fe4000a7fe4ff */
[----:B------:R-:W-:Y:S02]  /*8e10*/  ISETP.GE.U32.AND P4, PT, R16, UR8, PT ;  /* 0x0000000810007c0c */ /* 0x000fe4000bf86070 */
[----:B0-----:R-:W-:Y:S02]  /*8e20*/  SEL R3, RZ, 0x1, !P1 ;  /* 0x00000001ff037807 */ /* 0x001fe40004800000 */
[----:B------:R-:W-:-:S02]  /*8e30*/  ISETP.GE.U32.AND.EX P1, PT, R17, UR9, PT, P4 ;  /* 0x0000000911007c0c */ /* 0x000fc4000bf26140 */
[----:B------:R-:W-:-:S04]  /*8e40*/  ISETP.GT.U32.AND P2, PT, R4, 0x7, !P2 ;  /* 0x000000070400780c */ /* 0x000fc80005744070 */
[----:B------:R-:W-:-:S04]  /*8e50*/  SEL R2, RZ, 0x1, !P2 ;  /* 0x00000001ff027807 */ /* 0x000fc80005000000 */
[--C-:B------:R-:W-:Y:S01]  /*8e60*/  LOP3.LUT R8, R2, R8, R3.reuse, 0x96, !PT ;  /* 0x0000000802087212 */ /* 0x100fe200078e9603 */
[----:B------:R-:W-:Y:S01]  /*8e70*/  IMAD.MOV.U32 R2, RZ, RZ, -0x1 ;  /* 0xffffffffff027424 */ /* 0x000fe200078e00ff */
[----:B------:R-:W-:Y:S01]  /*8e80*/  PRMT R3, RZ, 0x7610, R3 ;  /* 0x00007610ff037816 */ /* 0x000fe20000000003 */
[----:B------:R-:W-:Y:S06]  /*8e90*/  @P1 BRA `(.L_x_208) ;  /* 0x0000000400541947 */ /* 0x000fec0003800000 */
[----:B------:R-:W0:Y:S01]  /*8ea0*/  S2UR UR7, SR_CTAID.X ;  /* 0x00000000000779c3 */ /* 0x000e220000002500 */
[----:B------:R-:W-:Y:S01]  /*8eb0*/  ULDC.64 UR8, c[0x0][0x628] ;  /* 0x00018a0000087ab9 */ /* 0x000fe20000000a00 */
[----:B------:R-:W-:Y:S01]  /*8ec0*/  ULDC UR10, c[0x0][0x150] ;  /* 0x00005400000a7ab9 */ /* 0x000fe20000000800 */
[----:B------:R-:W-:Y:S01]  /*8ed0*/  ISETP.NE.U32.AND P1, PT, RZ, UR8, PT ;  /* 0x00000008ff007c0c */ /* 0x000fe2000bf25070 */
[----:B------:R-:W-:Y:S01]  /*8ee0*/  ULDC UR11, c[0x0][0x630] ;  /* 0x00018c00000b7ab9 */ /* 0x000fe20000000800 */
[----:B------:R-:W-:Y:S01]  /*8ef0*/  ULDC UR13, c[0x0][0x154] ;  /* 0x00005500000d7ab9 */ /* 0x000fe20000000800 */
[----:B------:R-:W-:Y:S01]  /*8f00*/  IMAD.MOV.U32 R2, RZ, RZ, R16 ;  /* 0x000000ffff027224 */ /* 0x000fe200078e0010 */
[----:B------:R-:W-:Y:S01]  /*8f10*/  ISETP.NE.AND.EX P1, PT, RZ, UR9, PT, P1 ;  /* 0x00000009ff007c0c */ /* 0x000fe2000bf25310 */
[----:B------:R-:W1:Y:S01]  /*8f20*/  S2UR UR12, SR_CTAID.Y ;  /* 0x00000000000c79c3 */ /* 0x000e620000002600 */
[----:B0-----:R-:W-:-:S05]  /*8f30*/  I2FP.F32.U32 R3, UR7 ;  /* 0x0000000700037c45 */ /* 0x001fca0008201000 */
[----:B------:R-:W-:Y:S01]  /*8f40*/  FMUL R10, R3, UR10 ;  /* 0x0000000a030a7c20 */ /* 0x000fe20008400000 */
[----:B------:R-:W-:-:S05]  /*8f50*/  IMAD.MOV.U32 R3, RZ, RZ, R17 ;  /* 0x000000ffff037224 */ /* 0x000fca00078e0011 */
[----:B------:R-:W-:Y:S05]  /*8f60*/  @!P1 BRA `(.L_x_209) ;  /* 0x0000000000289947 */ /* 0x000fea0003800000 */
[----:B------:R-:W-:Y:S02]  /*8f70*/  ULDC UR10, c[0x0][0x634] ;  /* 0x00018d00000a7ab9 */ /* 0x000fe40000000800 */
[----:B------:R-:W-:-:S05]  /*8f80*/  IADD3 R7, P1, R16, UR10, RZ ;  /* 0x0000000a10077c10 */ /* 0x000fca000ff3e0ff */
[----:B------:R-:W-:-:S04]  /*8f90*/  IMAD.X R13, RZ, RZ, R17, P1 ;  /* 0x000000ffff0d7224 */ /* 0x000fc800008e0611 */
[----:B------:R-:W-:-:S04]  /*8fa0*/  IMAD.WIDE.U32 R4, R13, UR8, RZ ;  /* 0x000000080d047c25 */ /* 0x000fc8000f8e00ff */
[----:B------:R-:W-:-:S04]  /*8fb0*/  IMAD.WIDE.U32 R4, P1, R7, UR9, R4 ;  /* 0x0000000907047c25 */ /* 0x000fc8000f820004 */
[----:B------:R-:W-:-:S04]  /*8fc0*/  IMAD.WIDE.U32 R6, R7, UR8, RZ ;  /* 0x0000000807067c25 */ /* 0x000fc8000f8e00ff */
[----:B------:R-:W-:Y:S01]  /*8fd0*/  IMAD.X R3, RZ, RZ, RZ, P1 ;  /* 0x000000ffff037224 */ /* 0x000fe200008e06ff */
[----:B------:R-:W-:Y:S01]  /*8fe0*/  IADD3 RZ, P1, R7, R4, RZ ;  /* 0x0000000407ff7210 */ /* 0x000fe20007f3e0ff */
[----:B------:R-:W-:-:S04]  /*8ff0*/  IMAD.MOV.U32 R2, RZ, RZ, R5 ;  /* 0x000000ffff027224 */ /* 0x000fc800078e0005 */
[----:B------:R-:W-:-:S08]  /*9000*/  IMAD.WIDE.U32.X R2, R13, UR9, R2, P1 ;  /* 0x000000090d027c25 */ /* 0x000fd000088e0402 */
.L_x_209:
[--C-:B------:R-:W-:Y:S01]  /*9010*/  SHF.R.U64 R19, R2, UR11, R3.reuse ;  /* 0x0000000b02137c19 */ /* 0x100fe20008001203 */
[----:B------:R-:W0:Y:S01]  /*9020*/  F2I.U32.TRUNC.NTZ R10, R10 ;  /* 0x0000000a000a7305 */ /* 0x000e22000020f000 */
[----:B------:R-:W-:Y:S01]  /*9030*/  SHF.R.U32.HI R2, RZ, UR11, R3 ;  /* 0x0000000bff027c19 */ /* 0x000fe20008011603 */
[----:B------:R-:W-:Y:S01]  /*9040*/  ULDC.64 UR8, c[0x0][0x620] ;  /* 0x0001880000087ab9 */ /* 0x000fe20000000a00 */
[----:B------:R-:W-:Y:S01]  /*9050*/  IADD3 R5, P1, RZ, -R19, RZ ;  /* 0x80000013ff057210 */ /* 0x000fe20007f3e0ff */
[----:B------:R-:W-:Y:S01]  /*9060*/  ULDC.64 UR14, c[0x0][0x640] ;  /* 0x00019000000e7ab9 */ /* 0x000fe20000000a00 */
[----:B-1----:R-:W-:Y:S01]  /*9070*/  I2FP.F32.U32 R4, UR12 ;  /* 0x0000000c00047c45 */ /* 0x002fe20008201000 */
[----:B------:R-:W-:Y:S02]  /*9080*/  ULDC UR11, c[0x0][0x658] ;  /* 0x00019600000b7ab9 */ /* 0x000fe40000000800 */
[----:B------:R-:W-:Y:S01]  /*9090*/  IMAD.X R2, RZ, RZ, ~R2, P1 ;  /* 0x000000ffff027224 */ /* 0x000fe200008e0e02 */
[----:B------:R-:W-:Y:S01]  /*90a0*/  ISETP.NE.U32.AND P1, PT, RZ, UR14, PT ;  /* 0x0000000eff007c0c */ /* 0x000fe2000bf25070 */
[----:B------:R-:W-:Y:S01]  /*90b0*/  FMUL R6, R4, UR13 ;  /* 0x0000000d04067c20 */ /* 0x000fe20008400000 */
[----:B------:R-:W-:Y:S01]  /*90c0*/  ULDC UR13, c[0x0][0x648] ;  /* 0x00019200000d7ab9 */ /* 0x000fe20000000800 */
[----:B------:R-:W-:Y:S01]  /*90d0*/  IMAD R4, R2, UR8, RZ ;  /* 0x0000000802047c24 */ /* 0x000fe2000f8e02ff */
[----:B------:R-:W-:Y:S01]  /*90e0*/  ISETP.NE.AND.EX P1, PT, RZ, UR15, PT, P1 ;  /* 0x0000000fff007c0c */ /* 0x000fe2000bf25310 */
[C---:B------:R-:W-:Y:S01]  /*90f0*/  IMAD.WIDE.U32 R2, R5.reuse, UR8, R16 ;  /* 0x0000000805027c25 */ /* 0x040fe2000f8e0010 */
[----:B0-----:R-:W-:Y:S01]  /*9100*/  R2UR UR8, R10 ;  /* 0x000000000a0872ca */ /* 0x001fe200000e0000 */
[----:B------:R-:W0:Y:S01]  /*9110*/  F2I.U32.TRUNC.NTZ R6, R6 ;  /* 0x0000000600067305 */ /* 0x000e22000020f000 */
[----:B------:R-:W1:Y:S01]  /*9120*/  LDC R10, c[0x0][0x610] ;  /* 0x00018400ff0a7b82 */ /* 0x000e620000000800 */
[----:B------:R-:W-:Y:S01]  /*9130*/  IMAD R5, R5, UR9, R4 ;  /* 0x0000000905057c24 */ /* 0x000fe2000f8e0204 */
[----:B------:R-:W-:-:S03]  /*9140*/  ULDC UR9, c[0x0][0x618] ;  /* 0x0001860000097ab9 */ /* 0x000fc60000000800 */
[----:B------:R-:W-:-:S05]  /*9150*/  IMAD.IADD R3, R3, 0x1, R5 ;  /* 0x0000000103037824 */ /* 0x000fca00078e0205 */
[--C-:B------:R-:W-:Y:S02]  /*9160*/  SHF.R.U64 R12, R2, UR9, R3.reuse ;  /* 0x00000009020c7c19 */ /* 0x100fe40008001203 */
[----:B------:R-:W-:Y:S01]  /*9170*/  SHF.R.U32.HI R3, RZ, UR9, R3 ;  /* 0x00000009ff037c19 */ /* 0x000fe20008011603 */
[----:B------:R-:W-:Y:S01]  /*9180*/  ULDC UR9, c[0x0][0x608] ;  /* 0x0001820000097ab9 */ /* 0x000fe20000000800 */
[----:B0-----:R-:W-:Y:S02]  /*9190*/  R2UR UR10, R6 ;  /* 0x00000000060a72ca */ /* 0x001fe400000e0000 */
[--C-:B------:R-:W-:Y:S02]  /*91a0*/  SHF.R.U64 R14, R12, UR9, R3.reuse ;  /* 0x000000090c0e7c19 */ /* 0x100fe40008001203 */
[----:B------:R-:W-:Y:S01]  /*91b0*/  SHF.R.U32.HI R3, RZ, UR9, R3 ;  /* 0x00000009ff037c19 */ /* 0x000fe20008011603 */
[----:B------:R-:W-:-:S03]  /*91c0*/  UIADD3 UR9, -UR8, URZ, URZ ;  /* 0x0000003f08097290 */ /* 0x000fc6000fffe13f */
[--C-:B------:R-:W-:Y:S01]  /*91d0*/  SHF.R.U64 R15, R14, UR11, R3.reuse ;  /* 0x0000000b0e0f7c19 */ /* 0x100fe20008001203 */
[----:B------:R-:W-:Y:S01]  /*91e0*/  ULDC UR8, c[0x0][0x144] ;  /* 0x0000510000087ab9 */ /* 0x000fe20000000800 */
[----:B------:R-:W-:-:S03]  /*91f0*/  SHF.R.U32.HI R3, RZ, UR11, R3 ;  /* 0x0000000bff037c19 */ /* 0x000fc60008011603 */
[----:B------:R-:W-:Y:S01]  /*9200*/  IMAD.MOV.U32 R2, RZ, RZ, R15 ;  /* 0x000000ffff027224 */ /* 0x000fe200078e000f */
[----:B------:R-:W-:Y:S06]  /*9210*/  @!P1 BRA `(.L_x_210) ;  /* 0x0000000000289947 */ /* 0x000fec0003800000 */
        /* <DEDUP_REMOVED lines=10> */
.L_x_210:
[----:B------:R-:W-:Y:S01]  /*92c0*/  UISETP.NE.AND UP0, UPT, UR38, URZ, UPT ;  /* 0x0000003f2600728c */ /* 0x000fe2000bf05270 */
[----:B------:R-:W-:Y:S01]  /*92d0*/  SHF.R.U64 R3, R2, UR13, R3 ;  /* 0x0000000d02037c19 */ /* 0x000fe20008001203 */
[----:B------:R-:W-:Y:S01]  /*92e0*/  UIADD3 UR10, -UR10, URZ, URZ ;  /* 0x0000003f0a0a7290 */ /* 0x000fe2000fffe13f */
[----:B------:R-:W-:Y:S01]  /*92f0*/  LOP3.LUT R2, R14, UR6, RZ, 0xc0, !PT ;  /* 0x000000060e027c12 */ /* 0x000fe2000f8ec0ff */
[----:B------:R-:W-:Y:S01]  /*9300*/  UIMAD UR7, UR8, UR9, UR7 ;  /* 0x00000009080772a4 */ /* 0x000fe2000f8e0207 */
[----:B------:R-:W-:Y:S01]  /*9310*/  LOP3.LUT R5, R12, UR4, RZ, 0xc0, !PT ;  /* 0x000000040c057c12 */ /* 0x000fe2000f8ec0ff */
[----:B------:R-:W-:Y:S01]  /*9320*/  IMAD.MOV R4, RZ, RZ, -R3 ;  /* 0x000000ffff047224 */ /* 0x000fe200078e0a03 */
[----:B------:R-:W-:Y:S01]  /*9330*/  ULDC UR8, c[0x0][0x148] ;  /* 0x0000520000087ab9 */ /* 0x000fe20000000800 */
[----:B------:R-:W-:Y:S01]  /*9340*/  IMAD R3, R3, UR5, R2 ;  /* 0x0000000503037c24 */ /* 0x000fe2000f8e0202 */
[----:B------:R-:W-:Y:S02]  /*9350*/  PLOP3.LUT P1, PT, PT, PT, UP0, 0x80, 0x0 ;  /* 0x000000000000781c */ /* 0x000fe40003f2f008 */
[----:B------:R-:W-:-:S03]  /*9360*/  @UP0 UIMAD UR7, UR8, UR10, UR12 ;  /* 0x0000000a080702a4 */ /* 0x000fc6000f8e020c */
[----:B------:R-:W-:Y:S02]  /*9370*/  ULDC UR8, c[0x0][0x638] ;  /* 0x00018e0000087ab9 */ /* 0x000fe40000000800 */
[----:B------:R-:W-:Y:S02]  /*9380*/  IMAD R2, R4, UR8, R15 ;  /* 0x0000000804027c24 */ /* 0x000fe4000f8e020f */
[----:B-1----:R-:W-:Y:S01]  /*9390*/  IMAD R10, R3, R10, UR7 ;  /* 0x00000007030a7e24 */ /* 0x002fe2000f8e020a */
[----:B------:R-:W-:Y:S01]  /*93a0*/  ULDC UR7, c[0x0][0x600] ;  /* 0x0001800000077ab9 */ /* 0x000fe20000000800 */
[----:B------:R-:W-:Y:S02]  /*93b0*/  IMAD.MOV.U32 R3, RZ, RZ, 0x1 ;  /* 0x00000001ff037424 */ /* 0x000fe400078e00ff */
[----:B------:R-:W-:-:S05]  /*93c0*/  IMAD R5, R2, UR7, R5 ;  /* 0x0000000702057c24 */ /* 0x000fca000f8e0205 */
[----:B------:R-:W-:Y:S02]  /*93d0*/  SEL R2, R5, R10, !P1 ;  /* 0x0000000a05027207 */ /* 0x000fe40004800000 */
[----:B------:R-:W-:-:S07]  /*93e0*/  SEL R18, R10, R5, !P1 ;  /* 0x000000050a127207 */ /* 0x000fce0004800000 */
.L_x_208:
[----:B------:R-:W-:Y:S05]  /*93f0*/  BSYNC B1 ;  /* 0x0000000000017941 */ /* 0x000fea0003800000 */
.L_x_207:
[----:B------:R-:W-:-:S13]  /*9400*/  LOP3.LUT P1, RZ, R3, 0xff, RZ, 0xc0, !PT ;  /* 0x000000ff03ff7812 */ /* 0x000fda000782c0ff */
[----:B------:R-:W-:Y:S05]  /*9410*/  @P1 BRA `(.L_x_211) ;  /* 0xfffffff400281947 */ /* 0x000fea000383ffff */
[----:B------:R-:W-:Y:S05]  /*9420*/  BSYNC B0 ;  /* 0x0000000000007941 */ /* 0x000fea0003800000 */
.L_x_199:
[----:B------:R-:W-:-:S03]  /*9430*/  UMOV UR7, 0xffffffff ;  /* 0xffffffff00077882 */ /* 0x000fc60000000000 */
[----:B------:R-:W-:Y:S05]  /*9440*/  BRA.DIV UR7, `(.L_x_212) ;  /* 0x0000000607d47947 */ /* 0x000fea000b800000 */
[----:B------:R-:W-:-:S13]  /*9450*/  ELECT P6, URZ, PT ;  /* 0x00000000003f782f */ /* 0x000fda00038c0000 */
.L_x_232:
[----:B------:R-:W-:Y:S04]  /*9460*/  BSSY B0, `(.L_x_213) ;  /* 0x0000050000007945 */ /* 0x000fe80003800000 */
[----:B------:R-:W-:Y:S05]  /*9470*/  @!P6 BRA `(.L_x_214) ;  /* 0x000000040038e947 */ /* 0x000fea0003800000 */
[----:B------:R-:W-:-:S04]  /*9480*/  ULOP3.LUT UR7, UR36, 0x2, URZ, 0xfc, !UPT ;  /* 0x0000000224077892 */ /* 0x000fc8000f8efc3f */
[----:B------:R-:W-:-:S06]  /*9490*/  UISETP.NE.AND UP0, UPT, UR7, 0x3, UPT ;  /* 0x000000030700788c */ /* 0x000fcc000bf05270 */
[----:B------:R-:W-:-:S13]  /*94a0*/  PLOP3.LUT P0, PT, PT, PT, UP0, 0x80, 0x0 ;  /* 0x000000000000781c */ /* 0x000fda0003f0f008 */
[----:B------:R-:W-:Y:S05]  /*94b0*/  @!P0 BRA `(.L_x_215) ;  /* 0x0000000000048947 */ /* 0x000fea0003800000 */
[----:B------:R-:W-:Y:S01]  /*94c0*/  BPT.TRAP 0x1 ;  /* 0x000000040000795c */ /* 0x000fe20000300000 */
.L_x_215:
[----:B------:R-:W0:Y:S01]  /*94d0*/  S2R R3, SR_CgaCtaId ;  /* 0x0000000000037919 */ /* 0x000e220000008800 */
[----:B------:R-:W-:-:S04]  /*94e0*/  MOV R2, 0x400 ;  /* 0x0000040000027802 */ /* 0x000fc80000000f00 */
[----:B0-----:R-:W-:Y:S02]  /*94f0*/  LEA R3, R3, R2, 0x18 ;  /* 0x0000000203037211 */ /* 0x001fe400078ec0ff */
[----:B------:R-:W-:-:S03]  /*9500*/  SHF.L.U32 R2, R8, 0x1f, RZ ;  /* 0x0000001f08027819 */ /* 0x000fc600000006ff */
[----:B------:R-:W-:-:S04]  /*9510*/  VIADD R3, R3, 0x40 ;  /* 0x0000004003037836 */ /* 0x000fc80000000000 */
[C---:B------:R-:W-:Y:S02]  /*9520*/  IMAD R7, R0.reuse, 0x8, R3 ;  /* 0x0000000800077824 */ /* 0x040fe400078e0203 */
[----:B------:R-:W-:Y:S02]  /*9530*/  VIADD R0, R0, 0x1 ;  /* 0x0000000100007836 */ /* 0x000fe40000000000 */
[----:B------:R-:W0:Y:S03]  /*9540*/  SYNCS.PHASECHK.TRANS64.TRYWAIT P0, [R7+URZ], R2 ;  /* 0x00000002070075a7 */ /* 0x000e26000800017f */
[----:B------:R-:W-:-:S04]  /*9550*/  ISETP.NE.AND P1, PT, R0, 0x8, PT ;  /* 0x000000080000780c */ /* 0x000fc80003f25270 */
[----:B------:R-:W-:Y:S02]  /*9560*/  SEL R5, RZ, 0x1, P1 ;  /* 0x00000001ff057807 */ /* 0x000fe40000800000 */
[----:B------:R-:W-:Y:S02]  /*9570*/  SEL R0, R0, RZ, P1 ;  /* 0x000000ff00007207 */ /* 0x000fe40000800000 */
[----:B------:R-:W-:-:S03]  /*9580*/  LOP3.LUT R5, R8, R5, RZ, 0x3c, !PT ;  /* 0x0000000508057212 */ /* 0x000fc600078e3cff */
[----:B------:R-:W-:Y:S01]  /*9590*/  IMAD R9, R0, 0x8, R3 ;  /* 0x0000000800097824 */ /* 0x000fe200078e0203 */
[----:B------:R-:W-:Y:S01]  /*95a0*/  SHF.L.U32 R4, R5, 0x1f, RZ ;  /* 0x0000001f05047819 */ /* 0x000fe200000006ff */
[----:B0-----:R-:W-:Y:S06]  /*95b0*/  @!P0 BRA `(.L_x_216) ;  /* 0x0000000400988947 */ /* 0x001fec0003800000 */
.L_x_233:
[----:B------:R-:W1:Y:S01]  /*95c0*/  SYNCS.PHASECHK.TRANS64.TRYWAIT P0, [R9+URZ], R4 ;  /* 0x00000004090075a7 */ /* 0x000e62000800017f */
[----:B------:R-:W-:-:S05]  /*95d0*/  VIADD R0, R0, 0x1 ;  /* 0x0000000100007836 */ /* 0x000fca0000000000 */
[----:B------:R-:W-:-:S04]  /*95e0*/  ISETP.NE.AND P1, PT, R0, 0x8, PT ;  /* 0x000000080000780c */ /* 0x000fc80003f25270 */
[----:B0-----:R-:W-:Y:S02]  /*95f0*/  SEL R2, RZ, 0x1, P1 ;  /* 0x00000001ff027807 */ /* 0x001fe40000800000 */
[----:B------:R-:W-:Y:S02]  /*9600*/  SEL R0, R0, RZ, P1 ;  /* 0x000000ff00007207 */ /* 0x000fe40000800000 */
[----:B------:R-:W-:-:S03]  /*9610*/  LOP3.LUT R7, R5, R2, RZ, 0x3c, !PT ;  /* 0x0000000205077212 */ /* 0x000fc600078e3cff */
[----:B------:R-:W-:Y:S01]  /*9620*/  IMAD R6, R0, 0x8, R3 ;  /* 0x0000000800067824 */ /* 0x000fe200078e0203 */
[----:B------:R-:W-:Y:S01]  /*9630*/  SHF.L.U32 R5, R7, 0x1f, RZ ;  /* 0x0000001f07057819 */ /* 0x000fe200000006ff */
[----:B-1----:R-:W-:Y:S06]  /*9640*/  @!P0 BRA `(.L_x_217) ;  /* 0x0000000400888947 */ /* 0x002fec0003800000 */
.L_x_234:
[----:B------:R-:W1:Y:S01]  /*9650*/  SYNCS.PHASECHK.TRANS64.TRYWAIT P0, [R6+URZ], R5 ;  /* 0x00000005060075a7 */ /* 0x000e62000800017f */
[----:B------:R-:W-:-:S05]  /*9660*/  VIADD R0, R0, 0x1 ;  /* 0x0000000100007836 */ /* 0x000fca0000000000 */
[----:B------:R-:W-:-:S04]  /*9670*/  ISETP.NE.AND P1, PT, R0, 0x8, PT ;  /* 0x000000080000780c */ /* 0x000fc80003f25270 */
[----:B------:R-:W-:Y:S02]  /*9680*/  SEL R2, RZ, 0x1, P1 ;  /* 0x00000001ff027807 */ /* 0x000fe40000800000 */
[----:B------:R-:W-:Y:S02]  /*9690*/  SEL R0, R0, RZ, P1 ;  /* 0x000000ff00007207 */ /* 0x000fe40000800000 */
[----:B------:R-:W-:-:S03]  /*96a0*/  LOP3.LUT R7, R7, R2, RZ, 0x3c, !PT ;  /* 0x0000000207077212 */ /* 0x000fc600078e3cff */
[----:B0-----:R-:W-:Y:S01]  /*96b0*/  IMAD R9, R0, 0x8, R3 ;  /* 0x0000000800097824 */ /* 0x001fe200078e0203 */
[----:B------:R-:W-:Y:S01]  /*96c0*/  SHF.L.U32 R4, R7, 0x1f, RZ ;  /* 0x0000001f07047819 */ /* 0x000fe200000006ff */
[----:B-1----:R-:W-:Y:S06]  /*96d0*/  @!P0 BRA `(.L_x_218) ;  /* 0x0000000400788947 */ /* 0x002fec0003800000 */
.L_x_235:
        /* <DEDUP_REMOVED lines=9> */
.L_x_236:
        /* <DEDUP_REMOVED lines=9> */
.L_x_237:
        /* <DEDUP_REMOVED lines=9> */
.L_x_238:
[----:B------:R-:W1:Y:S01]  /*9890*/  SYNCS.PHASECHK.TRANS64.TRYWAIT P0, [R6+URZ], R5 ;  /* 0x00000005060075a7 */ /* 0x000e62000800017f */
[----:B------:R-:W-:-:S05]  /*98a0*/  VIADD R0, R0, 0x1 ;  /* 0x0000000100007836 */ /* 0x000fca0000000000 */
[----:B------:R-:W-:-:S04]  /*98b0*/  ISETP.NE.AND P1, PT, R0, 0x8, PT ;  /* 0x000000080000780c */ /* 0x000fc80003f25270 */
[----:B------:R-:W-:Y:S02]  /*98c0*/  SEL R2, RZ, 0x1, P1 ;  /* 0x00000001ff027807 */ /* 0x000fe40000800000 */
[----:B------:R-:W-:Y:S02]  /*98d0*/  SEL R0, R0, RZ, P1 ;  /* 0x000000ff00007207 */ /* 0x000fe40000800000 */
[----:B------:R-:W-:Y:S01]  /*98e0*/  LOP3.LUT R2, R7, R2, RZ, 0x3c, !PT ;  /* 0x0000000207027212 */ /* 0x000fe200078e3cff */
[----:B-1----:R-:W-:Y:S06]  /*98f0*/  @!P0 BRA `(.L_x_222) ;  /* 0x0000000400408947 */ /* 0x002fec0003800000 */
.L_x_239:
[----:B------:R-:W-:Y:S01]  /*9900*/  IMAD R3, R0, 0x8, R3 ;  /* 0x0000000800037824 */ /* 0x000fe200078e0203 */
[----:B------:R-:W-:-:S07]  /*9910*/  SHF.L.U32 R0, R2, 0x1f, RZ ;  /* 0x0000001f02007819 */ /* 0x000fce00000006ff */
.L_x_223:
[----:B--2---:R2:W3:Y:S02]  /*9920*/  SYNCS.PHASECHK.TRANS64.TRYWAIT P0, [R3+URZ], R0 ;  /* 0x00000000030075a7 */ /* 0x0044e4000800017f */
[----:B---3--:R-:W-:Y:S05]  /*9930*/  @!P0 NANOSLEEP.SYNCS 0x989680 ;  /* 0x009896800000895d */ /* 0x008fea0003900000 */
[----:B------:R-:W3:Y:S02]  /*9940*/  @!P0 SYNCS.PHASECHK.TRANS64 P0, [R3+URZ], R0 ;  /* 0x00000000030085a7 */ /* 0x000ee4000800007f */
[----:B---3--:R-:W-:Y:S05]  /*9950*/  @!P0 BRA `(.L_x_223) ;  /* 0xfffffffc00f08947 */ /* 0x008fea000383ffff */
.L_x_214:
[----:B------:R-:W-:Y:S05]  /*9960*/  BSYNC B0 ;  /* 0x0000000000007941 */ /* 0x000fea0003800000 */
.L_x_213:
[----:B------:R-:W-:Y:S05]  /*9970*/  EXIT ;  /* 0x000000000000794d */ /* 0x000fea0003800000 */
.L_x_19:
[----:B0-----:R0:W1:Y:S02]  /*9980*/  SYNCS.PHASECHK.TRANS64.TRYWAIT P0, [R111+URZ], R0 ;  /* 0x000000006f0075a7 */ /* 0x001064000800017f */
[----:B-1----:R-:W-:Y:S05]  /*9990*/  @!P0 NANOSLEEP.SYNCS 0x989680 ;  /* 0x009896800000895d */ /* 0x002fea0003900000 */
[----:B------:R-:W1:Y:S02]  /*99a0*/  @!P0 SYNCS.PHASECHK.TRANS64 P0, [R111+URZ], R0 ;  /* 0x000000006f0085a7 */ /* 0x000e64000800007f */
[----:B-1----:R-:W-:Y:S05]  /*99b0*/  @!P0 BRA `(.L_x_19) ;  /* 0xfffffffc00f08947 */ /* 0x002fea000383ffff */
[----:B------:R-:W-:Y:S05]  /*99c0*/  BRA `(.L_x_224) ;  /* 0xffffff7c00b07947 */ /* 0x000fea000383ffff */
.L_x_24:
[----:B-1----:R1:W2:Y:S02]  /*99d0*/  SYNCS.PHASECHK.TRANS64.TRYWAIT P1, [R3+URZ], R0 ;  /* 0x00000000030075a7 */ /* 0x0022a4000802017f */
[----:B--2---:R-:W-:Y:S05]  /*99e0*/  @!P1 NANOSLEEP.SYNCS 0x989680 ;  /* 0x009896800000995d */ /* 0x004fea0003900000 */
[----:B------:R-:W2:Y:S02]  /*99f0*/  @!P1 SYNCS.PHASECHK.TRANS64 P1, [R3+URZ], R0 ;  /* 0x00000000030095a7 */ /* 0x000ea4000802007f */
[----:B--2---:R-:W-:Y:S05]  /*9a00*/  @!P1 BRA `(.L_x_24) ;  /* 0xfffffffc00f09947 */ /* 0x004fea000383ffff */
[----:B------:R-:W-:Y:S05]  /*9a10*/  BRA `(.L_x_23) ;  /* 0xffffff8000207947 */ /* 0x000fea000383ffff */
.L_x_29:
[----:B-1----:R-:W-:-:S04]  /*9a20*/  IMAD.U32 R5, RZ, RZ, UR7 ;  /* 0x00000007ff057e24 */ /* 0x002fc8000f8e00ff */
[----:B------:R1:W2:Y:S03]  /*9a30*/  SYNCS.PHASECHK.TRANS64.TRYWAIT P1, [R5+URZ], R4 ;  /* 0x00000004050075a7 */ /* 0x0002a6000802017f */
[----:B--2---:R-:W-:Y:S05]  /*9a40*/  @!P1 NANOSLEEP.SYNCS 0x989680 ;  /* 0x009896800000995d */ /* 0x004fea0003900000 */
[----:B------:R-:W2:Y:S02]  /*9a50*/  @!P1 SYNCS.PHASECHK.TRANS64 P1, [R5+URZ], R4 ;  /* 0x00000004050095a7 */ /* 0x000ea4000802007f */
[----:B--2---:R-:W-:Y:S05]  /*9a60*/  @!P1 BRA `(.L_x_29) ;  /* 0xfffffffc00ec9947 */ /* 0x004fea000383ffff */
[----:B------:R-:W-:Y:S05]  /*9a70*/  BRA `(.L_x_28) ;  /* 0xffffff8800707947 */ /* 0x000fea000383ffff */
.L_x_35:
[----:B0-----:R0:W1:Y:S02]  /*9a80*/  SYNCS.PHASECHK.TRANS64.TRYWAIT P0, [R111+URZ+0x10], R0 ;  /* 0x000010006f0075a7 */ /* 0x001064000800017f */
[----:B-1----:R-:W-:Y:S05]  /*9a90*/  @!P0 NANOSLEEP.SYNCS 0x989680 ;  /* 0x009896800000895d */ /* 0x002fea0003900000 */
[----:B------:R-:W1:Y:S02]  /*9aa0*/  @!P0 SYNCS.PHASECHK.TRANS64 P0, [R111+URZ+0x10], R0 ;  /* 0x000010006f0085a7 */ /* 0x000e64000800007f */
[----:B-1----:R-:W-:Y:S05]  /*9ab0*/  @!P0 BRA `(.L_x_35) ;  /* 0xfffffffc00f08947 */ /* 0x002fea000383ffff */
[----:B------:R-:W-:Y:S05]  /*9ac0*/  BRA `(.L_x_225) ;  /* 0xffffff9400407947 */ /* 0x000fea000383ffff */
.L_x_200:
[----:B------:R-:W-:Y:S01]  /*9ad0*/  BSSY B1, `(.L_x_226) ;  /* 0x0000006000017945 */ /* 0x000fe20003800000 */
[----:B------:R-:W-:-:S07]  /*9ae0*/  IMAD.MOV.U32 R15, RZ, RZ, -0x1 ;  /* 0xffffffffff0f7424 */ /* 0x000fce00078e00ff */
[----:B-----5:R-:W-:Y:S05]  /*9af0*/  WARPSYNC.COLLECTIVE R15, `(.L_x_227) ;  /* 0x000000000f0c7348 */ /* 0x020fea0003c00000 */
[----:B------:R-:W-:Y:S02]  /*9b00*/  ELECT P6, UR62, PT ;  /* 0x00000000003e782f */ /* 0x000fe400038c0000 */
[----:B------:R-:W-:Y:S01]  /*9b10*/  MOV R14, UR62 ;  /* 0x0000003e000e7c02 */ /* 0x000fe20008000f00 */
[----:B-----5:R-:W-:Y:S10]  /*9b20*/  ENDCOLLECTIVE ;  /* 0x000000000000791b */ /* 0x020ff40003800000 */
.L_x_227:
[----:B------:R-:W-:Y:S05]  /*9b30*/  BSYNC B1 ;  /* 0x0000000000017941 */ /* 0x000fea0003800000 */
.L_x_226:
[----:B------:R-:W-:Y:S05]  /*9b40*/  BRA `(.L_x_228) ;  /* 0xffffffec00687947 */ /* 0x000fea000383ffff */
.L_x_203:
[----:B0-----:R0:W1:Y:S02]  /*9b50*/  SYNCS.PHASECHK.TRANS64.TRYWAIT P1, [R10+URZ+0x40], R3 ;  /* 0x000040030a0075a7 */ /* 0x001064000802017f */
[----:B-1----:R-:W-:Y:S05]  /*9b60*/  @!P1 NANOSLEEP.SYNCS 0x989680 ;  /* 0x009896800000995d */ /* 0x002fea0003900000 */
[----:B------:R-:W1:Y:S02]  /*9b70*/  @!P1 SYNCS.PHASECHK.TRANS64 P1, [R10+URZ+0x40], R3 ;  /* 0x000040030a0095a7 */ /* 0x000e64000802007f */
[----:B-1----:R-:W-:Y:S05]  /*9b80*/  @!P1 BRA `(.L_x_203) ;  /* 0xfffffffc00f09947 */ /* 0x002fea000383ffff */
[----:B------:R-:W-:Y:S05]  /*9b90*/  BRA `(.L_x_229) ;  /* 0xffffffec00a07947 */ /* 0x000fea000383ffff */
.L_x_212:
[----:B------:R-:W-:Y:S01]  /*9ba0*/  BSSY B0, `(.L_x_230) ;  /* 0x0000006000007945 */ /* 0x000fe20003800000 */
[----:B------:R-:W-:-:S07]  /*9bb0*/  IMAD.MOV.U32 R15, RZ, RZ, -0x1 ;  /* 0xffffffffff0f7424 */ /* 0x000fce00078e00ff */
[----:B-----5:R-:W-:Y:S05]  /*9bc0*/  WARPSYNC.COLLECTIVE R15, `(.L_x_231) ;  /* 0x000000000f0c7348 */ /* 0x020fea0003c00000 */
[----:B------:R-:W-:Y:S02]  /*9bd0*/  ELECT P6, UR62, PT ;  /* 0x00000000003e782f */ /* 0x000fe400038c0000 */
[----:B------:R-:W-:Y:S01]  /*9be0*/  MOV R14, UR62 ;  /* 0x0000003e000e7c02 */ /* 0x000fe20008000f00 */
[----:B-----5:R-:W-:Y:S10]  /*9bf0*/  ENDCOLLECTIVE ;  /* 0x000000000000791b */ /* 0x020ff40003800000 */
.L_x_231:
[----:B------:R-:W-:Y:S05]  /*9c00*/  BSYNC B0 ;  /* 0x0000000000007941 */ /* 0x000fea0003800000 */
.L_x_230:
[----:B------:R-:W-:Y:S05]  /*9c10*/  BRA `(.L_x_232) ;  /* 0xfffffff800107947 */ /* 0x000fea000383ffff */
.L_x_216:
[----:B0-----:R0:W1:Y:S02]  /*9c20*/  SYNCS.PHASECHK.TRANS64.TRYWAIT P0, [R7+URZ], R2 ;  /* 0x00000002070075a7 */ /* 0x001064000800017f */
[----:B-1----:R-:W-:Y:S05]  /*9c30*/  @!P0 NANOSLEEP.SYNCS 0x989680 ;  /* 0x009896800000895d */ /* 0x002fea0003900000 */
[----:B------:R-:W1:Y:S02]  /*9c40*/  @!P0 SYNCS.PHASECHK.TRANS64 P0, [R7+URZ], R2 ;  /* 0x00000002070085a7 */ /* 0x000e64000800007f */
[----:B-1----:R-:W-:Y:S05]  /*9c50*/  @!P0 BRA `(.L_x_216) ;  /* 0xfffffffc00f08947 */ /* 0x002fea000383ffff */
[----:B------:R-:W-:Y:S05]  /*9c60*/  BRA `(.L_x_233) ;  /* 0xfffffff800547947 */ /* 0x000fea000383ffff */
.L_x_217:
[----:B0-----:R0:W1:Y:S02]  /*9c70*/  SYNCS.PHASECHK.TRANS64.TRYWAIT P0, [R9+URZ], R4 ;  /* 0x00000004090075a7 */ /* 0x001064000800017f */
[----:B-1----:R-:W-:Y:S05]  /*9c80*/  @!P0 NANOSLEEP.SYNCS 0x989680 ;  /* 0x009896800000895d */ /* 0x002fea0003900000 */
[----:B------:R-:W1:Y:S02]  /*9c90*/  @!P0 SYNCS.PHASECHK.TRANS64 P0, [R9+URZ], R4 ;  /* 0x00000004090085a7 */ /* 0x000e64000800007f */
[----:B-1----:R-:W-:Y:S05]  /*9ca0*/  @!P0 BRA `(.L_x_217) ;  /* 0xfffffffc00f08947 */ /* 0x002fea000383ffff */
[----:B------:R-:W-:Y:S05]  /*9cb0*/  BRA `(.L_x_234) ;  /* 0xfffffff800647947 */ /* 0x000fea000383ffff */
.L_x_218:
[----:B0-----:R0:W1:Y:S02]  /*9cc0*/  SYNCS.PHASECHK.TRANS64.TRYWAIT P0, [R6+URZ], R5 ;  /* 0x00000005060075a7 */ /* 0x001064000800017f */
[----:B-1----:R-:W-:Y:S05]  /*9cd0*/  @!P0 NANOSLEEP.SYNCS 0x989680 ;  /* 0x009896800000895d */ /* 0x002fea0003900000 */
[----:B------:R-:W1:Y:S02]  /*9ce0*/  @!P0 SYNCS.PHASECHK.TRANS64 P0, [R6+URZ], R5 ;  /* 0x00000005060085a7 */ /* 0x000e64000800007f */
[----:B-1----:R-:W-:Y:S05]  /*9cf0*/  @!P0 BRA `(.L_x_218) ;  /* 0xfffffffc00f08947 */ /* 0x002fea000383ffff */
[----:B------:R-:W-:Y:S05]  /*9d00*/  BRA `(.L_x_235) ;  /* 0xfffffff800747947 */ /* 0x000fea000383ffff */
.L_x_219:
[----:B0-----:R0:W1:Y:S02]  /*9d10*/  SYNCS.PHASECHK.TRANS64.TRYWAIT P0, [R9+URZ], R4 ;  /* 0x00000004090075a7 */ /* 0x001064000800017f */
[----:B-1----:R-:W-:Y:S05]  /*9d20*/  @!P0 NANOSLEEP.SYNCS 0x989680 ;  /* 0x009896800000895d */ /* 0x002fea0003900000 */
[----:B------:R-:W1:Y:S02]  /*9d30*/  @!P0 SYNCS.PHASECHK.TRANS64 P0, [R9+URZ], R4 ;  /* 0x00000004090085a7 */ /* 0x000e64000800007f */
[----:B-1----:R-:W-:Y:S05]  /*9d40*/  @!P0 BRA `(.L_x_219) ;  /* 0xfffffffc00f08947 */ /* 0x002fea000383ffff */
[----:B------:R-:W-:Y:S05]  /*9d50*/  BRA `(.L_x_236) ;  /* 0xfffffff800847947 */ /* 0x000fea000383ffff */
.L_x_220:
[----:B0-----:R0:W1:Y:S02]  /*9d60*/  SYNCS.PHASECHK.TRANS64.TRYWAIT P0, [R6+URZ], R5 ;  /* 0x00000005060075a7 */ /* 0x001064000800017f */
[----:B-1----:R-:W-:Y:S05]  /*9d70*/  @!P0 NANOSLEEP.SYNCS 0x989680 ;  /* 0x009896800000895d */ /* 0x002fea0003900000 */
[----:B------:R-:W1:Y:S02]  /*9d80*/  @!P0 SYNCS.PHASECHK.TRANS64 P0, [R6+URZ], R5 ;  /* 0x00000005060085a7 */ /* 0x000e64000800007f */
[----:B-1----:R-:W-:Y:S05]  /*9d90*/  @!P0 BRA `(.L_x_220) ;  /* 0xfffffffc00f08947 */ /* 0x002fea000383ffff */
[----:B------:R-:W-:Y:S05]  /*9da0*/  BRA `(.L_x_237) ;  /* 0xfffffff800947947 */ /* 0x000fea000383ffff */
.L_x_221:
[----:B0-----:R0:W1:Y:S02]  /*9db0*/  SYNCS.PHASECHK.TRANS64.TRYWAIT P0, [R9+URZ], R4 ;  /* 0x00000004090075a7 */ /* 0x001064000800017f */
[----:B-1----:R-:W-:Y:S05]  /*9dc0*/  @!P0 NANOSLEEP.SYNCS 0x989680 ;  /* 0x009896800000895d */ /* 0x002fea0003900000 */
[----:B------:R-:W1:Y:S02]  /*9dd0*/  @!P0 SYNCS.PHASECHK.TRANS64 P0, [R9+URZ], R4 ;  /* 0x00000004090085a7 */ /* 0x000e64000800007f */
[----:B-1----:R-:W-:Y:S05]  /*9de0*/  @!P0 BRA `(.L_x_221) ;  /* 0xfffffffc00f08947 */ /* 0x002fea000383ffff */
[----:B------:R-:W-:Y:S05]  /*9df0*/  BRA `(.L_x_238) ;  /* 0xfffffff800a47947 */ /* 0x000fea000383ffff */
.L_x_222:
[----:B-1----:R1:W2:Y:S02]  /*9e00*/  SYNCS.PHASECHK.TRANS64.TRYWAIT P0, [R6+URZ], R5 ;  /* 0x00000005060075a7 */ /* 0x0022a4000800017f */
[----:B--2---:R-:W-:Y:S05]  /*9e10*/  @!P0 NANOSLEEP.SYNCS 0x989680 ;  /* 0x009896800000895d */ /* 0x004fea0003900000 */
[----:B------:R-:W2:Y:S02]  /*9e20*/  @!P0 SYNCS.PHASECHK.TRANS64 P0, [R6+URZ], R5 ;  /* 0x00000005060085a7 */ /* 0x000ea4000800007f */
[----:B--2---:R-:W-:Y:S05]  /*9e30*/  @!P0 BRA `(.L_x_222) ;  /* 0xfffffffc00f08947 */ /* 0x004fea000383ffff */
[----:B------:R-:W-:Y:S05]  /*9e40*/  BRA `(.L_x_239) ;  /* 0xfffffff800ac7947 */ /* 0x000fea000383ffff */
.L_x_240:
[----:B------:R-:W-:-:S00]  /*9e50*/  BRA `(.L_x_240) ;  /* 0xfffffffc00fc7947 */ /* 0x000fc0000383ffff */
[----:B------:R-:W-:-:S00]  /*9e60*/  NOP ;  /* 0x0000000000007918 */ /* 0x000fc00000000000 */
        /* <DEDUP_REMOVED lines=9> */
.L_x_241:


//--------------------- .nv.global.init           --------------------------
	.section	.nv.global.init,"aw",@progbits
.nv.global.init:
	.type		$str$22,@object
	.size		$str$22,($str$23 - $str$22)
$str$22:
        /*0000*/ 	.byte	0x6b, 0x5f, 0x74, 0x69, 0x6c, 0x65, 0x5f, 0x63, 0x6f, 0x75, 0x6e, 0x74, 0x20, 0x3e, 0x3d, 0x20
        /*0010*/ 	.byte	0x31, 0x00
	.type		$str$23,@object
	.size		$str$23,(__unnamed_1 - $str$23)
$str$23:
        /*0012*/ 	.byte	0x2f, 0x74, 0x6d, 0x70, 0x2f, 0x63, 0x75, 0x74, 0x6c, 0x61, 0x73, 0x73, 0x5f, 0x73, 0x77, 0x65
        /*0022*/ 	.byte	0x65, 0x70, 0x5f, 0x73, 0x72, 0x63, 0x2f, 0x69, 0x6e, 0x63, 0x6c, 0x75, 0x64, 0x65, 0x2f, 0x63
        /*0032*/ 	.byte	0x75, 0x74, 0x6c, 0x61, 0x73, 0x73, 0x2f, 0x67, 0x65, 0x6d, 0x6d, 0x2f, 0x63, 0x6f, 0x6c, 0x6c
        /*0042*/ 	.byte	0x65, 0x63, 0x74, 0x69, 0x76, 0x65, 0x2f, 0x73, 0x6d, 0x39, 0x30, 0x5f, 0x6d, 0x6d, 0x61, 0x5f
        /*0052*/ 	.byte	0x74, 0x6d, 0x61, 0x5f, 0x67, 0x6d, 0x6d, 0x61, 0x5f, 0x73, 0x73, 0x5f, 0x77, 0x61, 0x72, 0x70
        /*0062*/ 	.byte	0x73, 0x70, 0x65, 0x63, 0x69, 0x61, 0x6c, 0x69, 0x7a, 0x65, 0x64, 0x2e, 0x68, 0x70, 0x70, 0x00
	.type		__unnamed_1,@object
	.size		__unnamed_1,(.L_0 - __unnamed_1)
__unnamed_1:
        /*0072*/ 	.byte	0x76, 0x6f, 0x69, 0x64, 0x20, 0x63, 0x75, 0x74, 0x6c, 0x61, 0x73, 0x73, 0x3a, 0x3a, 0x67, 0x65
        /* <DEDUP_REMOVED lines=180> */
        /*0bc2*/ 	.byte	0x69, 0x64, 0x65, 0x6e, 0x74, 0x69, 0x74, 0x79, 0x5d, 0x00
.L_0:


//--------------------- .nv.shared._ZN7cutlass13device_kernelINS_4gemm6kernel13GemmUniversalIN4cute5tupleIJiiiiEEENS1_10collective13CollectiveMmaINS1_34MainloopSm90TmaGmmaWarpSpecializedILi8ENS5_IJNS4_1CILi2EEENSA_ILi1EEESC_EEENS1_32KernelTmaWarpSpecializedPingpongEEENS5_IJNSA_ILi64EEENSA_ILi160EEESG_EEENS_10bfloat16_tENS5_IJlSC_lEEESJ_SK_NS4_8TiledMMAINS4_8MMA_AtomIJNS4_4SM904GMMA27MMA_64x32x16_F32BF16BF16_SSILNSO_5MajorE0ELSQ_0ELNSO_7ScaleInE1ELSR_1EEEEEENS4_6LayoutINS5_IJSC_SC_SC_EEENS5_IJNSA_ILi0EEESW_SW_EEEEENS5_IJNS4_10UnderscoreESZ_SZ_EEEEENS4_13SM90_TMA_LOADENS4_14ComposedLayoutINS4_7SwizzleILi3ELi4ELi3EEENS4_18smem_ptr_flag_bitsILi16EEENSU_INS5_IJNSA_ILi8EEESG_EEENS5_IJSG_SC_EEEEEEEvNS4_8identityENS4_23SM90_TMA_LOAD_MULTICASTES1C_vS1D_EENS_8epilogue10collective6detail29Sm90TmaWarpSpecializedAdapterINS1H_15DefaultEpilogueISJ_SK_SK_NS1G_6thread17LinearCombinationISJ_Li1EffLNS1L_9ScaleType4KindE0ELNS_15FloatRoundStyleE2ESJ_EENS1_15EpilogueDefaultEEEEEvvEEEEvNT_6ParamsE --------------------------
	.section	.nv.shared._ZN7cutlass13device_kernelINS_4gemm6kernel13GemmUniversalIN4cute5tupleIJiiiiEEENS1_10collective13CollectiveMmaINS1_34MainloopSm90TmaGmmaWarpSpecializedILi8ENS5_IJNS4_1CILi2EEENSA_ILi1EEESC_EEENS1_32KernelTmaWarpSpecializedPingpongEEENS5_IJNSA_ILi64EEENSA_ILi160EEESG_EEENS_10bfloat16_tENS5_IJlSC_lEEESJ_SK_NS4_8TiledMMAINS4_8MMA_AtomIJNS4_4SM904GMMA27MMA_64x32x16_F32BF16BF16_SSILNSO_5MajorE0ELSQ_0ELNSO_7ScaleInE1ELSR_1EEEEEENS4_6LayoutINS5_IJSC_SC_SC_EEENS5_IJNSA_ILi0EEESW_SW_EEEEENS5_IJNS4_10UnderscoreESZ_SZ_EEEEENS4_13SM90_TMA_LOADENS4_14ComposedLayoutINS4_7SwizzleILi3ELi4ELi3EEENS4_18smem_ptr_flag_bitsILi16EEENSU_INS5_IJNSA_ILi8EEESG_EEENS5_IJSG_SC_EEEEEEEvNS4_8identityENS4_23SM90_TMA_LOAD_MULTICASTES1C_vS1D_EENS_8epilogue10collective6detail29Sm90TmaWarpSpecializedAdapterINS1H_15DefaultEpilogueISJ_SK_SK_NS1G_6thread17LinearCombinationISJ_Li1EffLNS1L_9ScaleType4KindE0ELNS_15FloatRoundStyleE2ESJ_EENS1_15EpilogueDefaultEEEEEvvEEEEvNT_6ParamsE,"aw",@nobits
	.sectionflags	@""
	.align	16
	.zero		1024


//--------------------- .nv.shared.reserved.0     --------------------------
	.section	.nv.shared.reserved.0,"aw",@nobits
	.weak		__nv_reservedSMEM_offset_0_alias
	.size		__nv_reservedSMEM_offset_0_alias, 0, 0
	.other		__nv_reservedSMEM_offset_0_alias,@"STO_CUDA_RESERVED_SHARED STV_DEFAULT"
__nv_reservedSMEM_offset_0_alias:
	.zero		0


//--------------------- .nv.global                --------------------------
	.section	.nv.global,"aw",@nobits
.nv.global:
	.type		_ZN39_INTERNAL_aa412464_4_k_cu_007b4e99_79134cute1_E,@object
	.size		_ZN39_INTERNAL_aa412464_4_k_cu_007b4e99_79134cute1_E,(_ZN39_INTERNAL_aa412464_4_k_cu_007b4e99_79134cuda3std3__45__cpo6cbeginE - _ZN39_INTERNAL_aa412464_4_k_cu_007b4e99_79134cute1_E)
_ZN39_INTERNAL_aa412464_4_k_cu_007b4e99_79134cute1_E:
	.zero		1
	.type		_ZN39_INTERNAL_aa412464_4_k_cu_007b4e99_79134cuda3std3__45__cpo6cbeginE,@object
	.size		_ZN39_INTERNAL_aa412464_4_k_cu_007b4e99_79134cuda3std3__45__cpo6cbeginE,(_ZN39_INTERNAL_aa412464_4_k_cu_007b4e99_79134cuda3std3__48in_placeE - _ZN39_INTERNAL_aa412464_4_k_cu_007b4e99_79134cuda3std3__45__cpo6cbeginE)
_ZN39_INTERNAL_aa412464_4_k_cu_007b4e99_79134cuda3std3__45__cpo6cbeginE:
	.zero		1
	.type		_ZN39_INTERNAL_aa412464_4_k_cu_007b4e99_79134cuda3std3__48in_placeE,@object
	.size		_ZN39_INTERNAL_aa412464_4_k_cu_007b4e99_79134cuda3std3__48in_placeE,(_ZN39_INTERNAL_aa412464_4_k_cu_007b4e99_79134cuda3std6ranges3__45__cpo9iter_moveE - _ZN39_INTERNAL_aa412464_4_k_cu_007b4e99_79134cuda3std3__48in_placeE)
_ZN39_INTERNAL_aa412464_4_k_cu_007b4e99_79134cuda3std3__48in_placeE:
	.zero		1
	.type		_ZN39_INTERNAL_aa412464_4_k_cu_007b4e99_79134cuda3std6ranges3__45__cpo9iter_moveE,@object
	.size		_ZN39_INTERNAL_aa412464_4_k_cu_007b4e99_79134cuda3std6ranges3__45__cpo9iter_moveE,(_ZN39_INTERNAL_aa412464_4_k_cu_007b4e99_79134cuda3std3__45__cpo5beginE - _ZN39_INTERNAL_aa412464_4_k_cu_007b4e99_79134cuda3std6ranges3__45__cpo9iter_moveE)
_ZN39_INTERNAL_aa412464_4_k_cu_007b4e99_79134cuda3std6ranges3__45__cpo9iter_moveE:
	.zero		1
	.type		_ZN39_INTERNAL_aa412464_4_k_cu_007b4e99_79134cuda3std3__45__cpo5beginE,@object
	.size		_ZN39_INTERNAL_aa412464_4_k_cu_007b4e99_79134cuda3std3__45__cpo5beginE,(_ZN39_INTERNAL_aa412464_4_k_cu_007b4e99_79134cuda3std3__441_GLOBAL__N__aa412464_4_k_cu_007b4e99_79136ignoreE - _ZN39_INTERNAL_aa412464_4_k_cu_007b4e99_79134cuda3std3__45__cpo5beginE)
_ZN39_INTERNAL_aa412464_4_k_cu_007b4e99_79134cuda3std3__45__cpo5beginE:
	.zero		1
	.type		_ZN39_INTERNAL_aa412464_4_k_cu_007b4e99_79134cuda3std3__441_GLOBAL__N__aa412464_4_k_cu_007b4e99_79136ignoreE,@object
	.size		_ZN39_INTERNAL_aa412464_4_k_cu_007b4e99_79134cuda3std3__441_GLOBAL__N__aa412464_4_k_cu_007b4e99_79136ignoreE,(_ZN39_INTERNAL_aa412464_4_k_cu_007b4e99_79134cute7productE - _ZN39_INTERNAL_aa412464_4_k_cu_007b4e99_79134cuda3std3__441_GLOBAL__N__aa412464_4_k_cu_007b4e99_79136ignoreE)
_ZN39_INTERNAL_aa412464_4_k_cu_007b4e99_79134cuda3std3__441_GLOBAL__N__aa412464_4_k_cu_007b4e99_79136ignoreE:
	.zero		1
	.type		_ZN39_INTERNAL_aa412464_4_k_cu_007b4e99_79134cute7productE,@object
	.size		_ZN39_INTERNAL_aa412464_4_k_cu_007b4e99_79134cute7productE,(_ZN39_INTERNAL_aa412464_4_k_cu_007b4e99_79134cuda3std3__45__cpo3endE - _ZN39_INTERNAL_aa412464_4_k_cu_007b4e99_79134cute7productE)
_ZN39_INTERNAL_aa412464_4_k_cu_007b4e99_79134cute7productE:
	.zero		1
	.type		_ZN39_INTERNAL_aa412464_4_k_cu_007b4e99_79134cuda3std3__45__cpo3endE,@object
	.size		_ZN39_INTERNAL_aa412464_4_k_cu_007b4e99_79134cuda3std3__45__cpo3endE,(_ZN39_INTERNAL_aa412464_4_k_cu_007b4e99_79134cuda3std3__419piecewise_constructE - _ZN39_INTERNAL_aa412464_4_k_cu_007b4e99_79134cuda3std3__45__cpo3endE)
_ZN39_INTERNAL_aa412464_4_k_cu_007b4e99_79134cuda3std3__45__cpo3endE:
	.zero		1
	.type		_ZN39_INTERNAL_aa412464_4_k_cu_007b4e99_79134cuda3std3__419piecewise_constructE,@object
	.size		_ZN39_INTERNAL_aa412464_4_k_cu_007b4e99_79134cuda3std3__419piecewise_constructE,(_ZN39_INTERNAL_aa412464_4_k_cu_007b4e99_79134cuda3std3__45__cpo4cendE - _ZN39_INTERNAL_aa412464_4_k_cu_007b4e99_79134cuda3std3__419piecewise_constructE)
_ZN39_INTERNAL_aa412464_4_k_cu_007b4e99_79134cuda3std3__419piecewise_constructE:
	.zero		1
	.type		_ZN39_INTERNAL_aa412464_4_k_cu_007b4e99_79134cuda3std3__45__cpo4cendE,@object
	.size		_ZN39_INTERNAL_aa412464_4_k_cu_007b4e99_79134cuda3std3__45__cpo4cendE,(_ZN39_INTERNAL_aa412464_4_k_cu_007b4e99_79134cuda3std6ranges3__45__cpo4swapE - _ZN39_INTERNAL_aa412464_4_k_cu_007b4e99_79134cuda3std3__45__cpo4cendE)
_ZN39_INTERNAL_aa412464_4_k_cu_007b4e99_79134cuda3std3__45__cpo4cendE:
	.zero		1
	.type		_ZN39_INTERNAL_aa412464_4_k_cu_007b4e99_79134cuda3std6ranges3__45__cpo4swapE,@object
	.size		_ZN39_INTERNAL_aa412464_4_k_cu_007b4e99_79134cuda3std6ranges3__45__cpo4swapE,(.L_8 - _ZN39_INTERNAL_aa412464_4_k_cu_007b4e99_79134cuda3std6ranges3__45__cpo4swapE)
_ZN39_INTERNAL_aa412464_4_k_cu_007b4e99_79134cuda3std6ranges3__45__cpo4swapE:
	.zero		1
.L_8:


//--------------------- .nv.constant0._ZN7cutlass13device_kernelINS_4gemm6kernel13GemmUniversalIN4cute5tupleIJiiiiEEENS1_10collective13CollectiveMmaINS1_34MainloopSm90TmaGmmaWarpSpecializedILi8ENS5_IJNS4_1CILi2EEENSA_ILi1EEESC_EEENS1_32KernelTmaWarpSpecializedPingpongEEENS5_IJNSA_ILi64EEENSA_ILi160EEESG_EEENS_10bfloat16_tENS5_IJlSC_lEEESJ_SK_NS4_8TiledMMAINS4_8MMA_AtomIJNS4_4SM904GMMA27MMA_64x32x16_F32BF16BF16_SSILNSO_5MajorE0ELSQ_0ELNSO_7ScaleInE1ELSR_1EEEEEENS4_6LayoutINS5_IJSC_SC_SC_EEENS5_IJNSA_ILi0EEESW_SW_EEEEENS5_IJNS4_10UnderscoreESZ_SZ_EEEEENS4_13SM90_TMA_LOADENS4_14ComposedLayoutINS4_7SwizzleILi3ELi4ELi3EEENS4_18smem_ptr_flag_bitsILi16EEENSU_INS5_IJNSA_ILi8EEESG_EEENS5_IJSG_SC_EEEEEEEvNS4_8identityENS4_23SM90_TMA_LOAD_MULTICASTES1C_vS1D_EENS_8epilogue10collective6detail29Sm90TmaWarpSpecializedAdapterINS1H_15DefaultEpilogueISJ_SK_SK_NS1G_6thread17LinearCombinationISJ_Li1EffLNS1L_9ScaleType4KindE0ELNS_15FloatRoundStyleE2ESJ_EENS1_15EpilogueDefaultEEEEEvvEEEEvNT_6ParamsE --------------------------
	.section	.nv.constant0._ZN7cutlass13device_kernelINS_4gemm6kernel13GemmUniversalIN4cute5tupleIJiiiiEEENS1_10collective13CollectiveMmaINS1_34MainloopSm90TmaGmmaWarpSpecializedILi8ENS5_IJNS4_1CILi2EEENSA_ILi1EEESC_EEENS1_32KernelTmaWarpSpecializedPingpongEEENS5_IJNSA_ILi64EEENSA_ILi160EEESG_EEENS_10bfloat16_tENS5_IJlSC_lEEESJ_SK_NS4_8TiledMMAINS4_8MMA_AtomIJNS4_4SM904GMMA27MMA_64x32x16_F32BF16BF16_SSILNSO_5MajorE0ELSQ_0ELNSO_7ScaleInE1ELSR_1EEEEEENS4_6LayoutINS5_IJSC_SC_SC_EEENS5_IJNSA_ILi0EEESW_SW_EEEEENS5_IJNS4_10UnderscoreESZ_SZ_EEEEENS4_13SM90_TMA_LOADENS4_14ComposedLayoutINS4_7SwizzleILi3ELi4ELi3EEENS4_18smem_ptr_flag_bitsILi16EEENSU_INS5_IJNSA_ILi8EEESG_EEENS5_IJSG_SC_EEEEEEEvNS4_8identityENS4_23SM90_TMA_LOAD_MULTICASTES1C_vS1D_EENS_8epilogue10collective6detail29Sm90TmaWarpSpecializedAdapterINS1H_15DefaultEpilogueISJ_SK_SK_NS1G_6thread17LinearCombinationISJ_Li1EffLNS1L_9ScaleType4KindE0ELNS_15FloatRoundStyleE2ESJ_EENS1_15EpilogueDefaultEEEEEvvEEEEvNT_6ParamsE,"a",@progbits
	.sectionflags	@""
	.align	4
.nv.constant0._ZN7cutlass13device_kernelINS_4gemm6kernel13GemmUniversalIN4cute5tupleIJiiiiEEENS1_10collective13CollectiveMmaINS1_34MainloopSm90TmaGmmaWarpSpecializedILi8ENS5_IJNS4_1CILi2EEENSA_ILi1EEESC_EEENS1_32KernelTmaWarpSpecializedPingpongEEENS5_IJNSA_ILi64EEENSA_ILi160EEESG_EEENS_10bfloat16_tENS5_IJlSC_lEEESJ_SK_NS4_8TiledMMAINS4_8MMA_AtomIJNS4_4SM904GMMA27MMA_64x32x16_F32BF16BF16_SSILNSO_5MajorE0ELSQ_0ELNSO_7ScaleInE1ELSR_1EEEEEENS4_6LayoutINS5_IJSC_SC_SC_EEENS5_IJNSA_ILi0EEESW_SW_EEEEENS5_IJNS4_10UnderscoreESZ_SZ_EEEEENS4_13SM90_TMA_LOADENS4_14ComposedLayoutINS4_7SwizzleILi3ELi4ELi3EEENS4_18smem_ptr_flag_bitsILi16EEENSU_INS5_IJNSA_ILi8EEESG_EEENS5_IJSG_SC_EEEEEEEvNS4_8identityENS4_23SM90_TMA_LOAD_MULTICASTES1C_vS1D_EENS_8epilogue10collective6detail29Sm90TmaWarpSpecializedAdapterINS1H_15DefaultEpilogueISJ_SK_SK_NS1G_6thread17LinearCombinationISJ_Li1EffLNS1L_9ScaleType4KindE0ELNS_15FloatRoundStyleE2ESJ_EENS1_15EpilogueDefaultEEEEEvvEEEEvNT_6ParamsE:
	.zero		1664


//--------------------- SYMBOLS --------------------------

	.type		.nv.reservedSmem.offset0,@object
	.size		.nv.reservedSmem.offset0,0x4
	.type		__assertfail,@function
